	.target	sm_100a

	.elftype	@"ET_EXEC"


//--------------------- .note.nv.tkinfo           --------------------------
	.section	.note.nv.tkinfo,"",@"SHT_NOTE"
	.sectionflags	@"SHF_NOTE_NV_TKINFO"
	.tkinfo
        /*0018*/ 	.word	0x00000002
        /*0030*/ 	.string	""
        /*0030*/ 	.string	"ptxas"
        /*0030*/ 	.string	"Cuda compilation tools, release 13.0, V13.0.88"
        /*0030*/ 	.string	"Build cuda_13.0.r13.0/compiler.36424714_0"
        /*0030*/ 	.string	"-arch sm_100a -m 64 "



//--------------------- .note.nv.cuinfo           --------------------------
	.section	.note.nv.cuinfo,"",@"SHT_NOTE"
	.sectionflags	@"SHF_NOTE_NV_CUINFO"
        /*0018*/ 	.short	0x0002
        /*001a*/ 	.short	0x0064
        /*001c*/ 	.short	0x0082
	.zero		2


//--------------------- .nv.info                  --------------------------
	.section	.nv.info,"",@"SHT_CUDA_INFO"
	.align	4


	//----- nvinfo : EIATTR_REGCOUNT
	.align		4
        /*0000*/ 	.byte	0x04, 0x2f
        /*0002*/ 	.short	(.L_19 - .L_18)
	.align		4
.L_18:
        /*0004*/ 	.word	index@(_ZN7cutlass13device_kernelINS_4gemm6kernel13GemmUniversalIN4cute5tupleIJiiiiEEENS1_10collective13CollectiveMmaINS1_35MainloopSm100TmaUmmaWarpSpecializedILi10ELi2ELi4ENS5_IJNS4_1CILi2EEESB_NSA_ILi1EEEEEEEENS5_IJNSA_ILi256EEENSA_ILi64EEENSA_ILi128EEEEEEaNS5_IJlSC_lEEEaSJ_NS4_8TiledMMAINS4_8MMA_AtomIJNS4_21SM100_MMA_S8_2x1SM_SSIaaiLi256ELi64ELNS4_4UMMA5MajorE0ELSO_0ELNSN_8SaturateE0EEEEEENS4_6LayoutINS5_IJSC_SC_SC_EEENS5_IJNSA_ILi0EEESU_SU_EEEEENS5_IJNS4_10UnderscoreESX_SX_EEEEENS4_28SM100_TMA_2SM_LOAD_MULTICASTENS4_14ComposedLayoutINS4_7SwizzleILi3ELi4ELi3EEENS4_18smem_ptr_flag_bitsILi8EEENSS_INS5_IJNSA_ILi8EEESH_EEENS5_IJSH_SC_EEEEEEEvNS4_8identityENS4_18SM100_TMA_2SM_LOADES1A_vS1B_EENS_8epilogue10collective18CollectiveEpilogueINS1E_23Sm100TmaWarpSpecializedILi1ELi1ELi64ELb0ELb0EEEJNS5_IJSH_SG_SH_EEENS5_IJNSS_ISH_SC_EENSS_ISG_SC_EEEEEaSJ_aSJ_NS1E_6fusion15FusionCallbacksIS1I_NS1N_17LinearCombinationIaiaiLNS_15FloatRoundStyleE2EEES1J_S1M_JEEENS4_5SM1004TMEM4LOAD26SM100_TMEM_LOAD_32dp32b64xENS4_13SM90_TMA_LOADENS11_INS12_ILi2ELi4ELi3EEES15_NSS_INS5_IJS16_SG_EEENS5_IJSG_SC_EEEEEEENS4_39AutoVectorizingCopyWithAssumedAlignmentILi128EEENS4_14SM90_TMA_STOREES22_S24_S24_EEEvvEEEEvNT_6ParamsE)
        /*0008*/ 	.word	0x0000009d


	//----- nvinfo : EIATTR_FRAME_SIZE
	.align		4
.L_19:
        /*000c*/ 	.byte	0x04, 0x11
        /*000e*/ 	.short	(.L_21 - .L_20)
	.align		4
.L_20:
        /*0010*/ 	.word	index@($__internal_2_$__cuda_sm10x_tcgen05_guardrail_trap_unallocated_columns_being_dealloced)
        /*0014*/ 	.word	0x00000000


	//----- nvinfo : EIATTR_FRAME_SIZE
	.align		4
.L_21:
        /*0018*/ 	.byte	0x04, 0x11
        /*001a*/ 	.short	(.L_23 - .L_22)
	.align		4
.L_22:
        /*001c*/ 	.word	index@($__internal_1_$__cuda_sm10x_tcgen05_guardrail_trap_phase_invalid_during_alloc)
        /*0020*/ 	.word	0x00000000


	//----- nvinfo : EIATTR_FRAME_SIZE
	.align		4
.L_23:
        /*0024*/ 	.byte	0x04, 0x11
        /*0026*/ 	.short	(.L_25 - .L_24)
	.align		4
.L_24:
        /*0028*/ 	.word	index@($__internal_0_$__cuda_sm10x_tcgen05_guardrail_trap_col_being_dealloced_not_returned_by_alloc)
        /*002c*/ 	.word	0x00000000


	//----- nvinfo : EIATTR_FRAME_SIZE
	.align		4
.L_25:
        /*0030*/ 	.byte	0x04, 0x11
        /*0032*/ 	.short	(.L_27 - .L_26)
	.align		4
.L_26:
        /*0034*/ 	.word	index@(_ZN7cutlass13device_kernelINS_4gemm6kernel13GemmUniversalIN4cute5tupleIJiiiiEEENS1_10collective13CollectiveMmaINS1_35MainloopSm100TmaUmmaWarpSpecializedILi10ELi2ELi4ENS5_IJNS4_1CILi2EEESB_NSA_ILi1EEEEEEEENS5_IJNSA_ILi256EEENSA_ILi64EEENSA_ILi128EEEEEEaNS5_IJlSC_lEEEaSJ_NS4_8TiledMMAINS4_8MMA_AtomIJNS4_21SM100_MMA_S8_2x1SM_SSIaaiLi256ELi64ELNS4_4UMMA5MajorE0ELSO_0ELNSN_8SaturateE0EEEEEENS4_6LayoutINS5_IJSC_SC_SC_EEENS5_IJNSA_ILi0EEESU_SU_EEEEENS5_IJNS4_10UnderscoreESX_SX_EEEEENS4_28SM100_TMA_2SM_LOAD_MULTICASTENS4_14ComposedLayoutINS4_7SwizzleILi3ELi4ELi3EEENS4_18smem_ptr_flag_bitsILi8EEENSS_INS5_IJNSA_ILi8EEESH_EEENS5_IJSH_SC_EEEEEEEvNS4_8identityENS4_18SM100_TMA_2SM_LOADES1A_vS1B_EENS_8epilogue10collective18CollectiveEpilogueINS1E_23Sm100TmaWarpSpecializedILi1ELi1ELi64ELb0ELb0EEEJNS5_IJSH_SG_SH_EEENS5_IJNSS_ISH_SC_EENSS_ISG_SC_EEEEEaSJ_aSJ_NS1E_6fusion15FusionCallbacksIS1I_NS1N_17LinearCombinationIaiaiLNS_15FloatRoundStyleE2EEES1J_S1M_JEEENS4_5SM1004TMEM4LOAD26SM100_TMEM_LOAD_32dp32b64xENS4_13SM90_TMA_LOADENS11_INS12_ILi2ELi4ELi3EEES15_NSS_INS5_IJS16_SG_EEENS5_IJSG_SC_EEEEEEENS4_39AutoVectorizingCopyWithAssumedAlignmentILi128EEENS4_14SM90_TMA_STOREES22_S24_S24_EEEvvEEEEvNT_6ParamsE)
        /*0038*/ 	.word	0x00000000


	//----- nvinfo : EIATTR_MIN_STACK_SIZE
	.align		4
.L_27:
        /*003c*/ 	.byte	0x04, 0x12
        /*003e*/ 	.short	(.L_29 - .L_28)
	.align		4
.L_28:
        /*0040*/ 	.word	index@(_ZN7cutlass13device_kernelINS_4gemm6kernel13GemmUniversalIN4cute5tupleIJiiiiEEENS1_10collective13CollectiveMmaINS1_35MainloopSm100TmaUmmaWarpSpecializedILi10ELi2ELi4ENS5_IJNS4_1CILi2EEESB_NSA_ILi1EEEEEEEENS5_IJNSA_ILi256EEENSA_ILi64EEENSA_ILi128EEEEEEaNS5_IJlSC_lEEEaSJ_NS4_8TiledMMAINS4_8MMA_AtomIJNS4_21SM100_MMA_S8_2x1SM_SSIaaiLi256ELi64ELNS4_4UMMA5MajorE0ELSO_0ELNSN_8SaturateE0EEEEEENS4_6LayoutINS5_IJSC_SC_SC_EEENS5_IJNSA_ILi0EEESU_SU_EEEEENS5_IJNS4_10UnderscoreESX_SX_EEEEENS4_28SM100_TMA_2SM_LOAD_MULTICASTENS4_14ComposedLayoutINS4_7SwizzleILi3ELi4ELi3EEENS4_18smem_ptr_flag_bitsILi8EEENSS_INS5_IJNSA_ILi8EEESH_EEENS5_IJSH_SC_EEEEEEEvNS4_8identityENS4_18SM100_TMA_2SM_LOADES1A_vS1B_EENS_8epilogue10collective18CollectiveEpilogueINS1E_23Sm100TmaWarpSpecializedILi1ELi1ELi64ELb0ELb0EEEJNS5_IJSH_SG_SH_EEENS5_IJNSS_ISH_SC_EENSS_ISG_SC_EEEEEaSJ_aSJ_NS1E_6fusion15FusionCallbacksIS1I_NS1N_17LinearCombinationIaiaiLNS_15FloatRoundStyleE2EEES1J_S1M_JEEENS4_5SM1004TMEM4LOAD26SM100_TMEM_LOAD_32dp32b64xENS4_13SM90_TMA_LOADENS11_INS12_ILi2ELi4ELi3EEES15_NSS_INS5_IJS16_SG_EEENS5_IJSG_SC_EEEEEEENS4_39AutoVectorizingCopyWithAssumedAlignmentILi128EEENS4_14SM90_TMA_STOREES22_S24_S24_EEEvvEEEEvNT_6ParamsE)
        /*0044*/ 	.word	0x00000000
.L_29:


//--------------------- .nv.compat                --------------------------
	.section	.nv.compat,"",@"SHT_CUDA_COMPAT_INFO"
	.align	4
        /*0000*/ 	.byte	0x02, 0x09, 0x01, 0x00, 0x02, 0x02, 0x03, 0x00, 0x02, 0x05, 0x06, 0x00, 0x03, 0x07, 0x01, 0x01
        /*0010*/ 	.byte	0x02, 0x03, 0x01, 0x00, 0x02, 0x06, 0x01, 0x00, 0x04, 0x0b, 0x08, 0x00, 0x01, 0x00, 0x00, 0x00
        /*0020*/ 	.byte	0x00, 0x00, 0x00, 0x00


//--------------------- .nv.info._ZN7cutlass13device_kernelINS_4gemm6kernel13GemmUniversalIN4cute5tupleIJiiiiEEENS1_10collective13CollectiveMmaINS1_35MainloopSm100TmaUmmaWarpSpecializedILi10ELi2ELi4ENS5_IJNS4_1CILi2EEESB_NSA_ILi1EEEEEEEENS5_IJNSA_ILi256EEENSA_ILi64EEENSA_ILi128EEEEEEaNS5_IJlSC_lEEEaSJ_NS4_8TiledMMAINS4_8MMA_AtomIJNS4_21SM100_MMA_S8_2x1SM_SSIaaiLi256ELi64ELNS4_4UMMA5MajorE0ELSO_0ELNSN_8SaturateE0EEEEEENS4_6LayoutINS5_IJSC_SC_SC_EEENS5_IJNSA_ILi0EEESU_SU_EEEEENS5_IJNS4_10UnderscoreESX_SX_EEEEENS4_28SM100_TMA_2SM_LOAD_MULTICASTENS4_14ComposedLayoutINS4_7SwizzleILi3ELi4ELi3EEENS4_18smem_ptr_flag_bitsILi8EEENSS_INS5_IJNSA_ILi8EEESH_EEENS5_IJSH_SC_EEEEEEEvNS4_8identityENS4_18SM100_TMA_2SM_LOADES1A_vS1B_EENS_8epilogue10collective18CollectiveEpilogueINS1E_23Sm100TmaWarpSpecializedILi1ELi1ELi64ELb0ELb0EEEJNS5_IJSH_SG_SH_EEENS5_IJNSS_ISH_SC_EENSS_ISG_SC_EEEEEaSJ_aSJ_NS1E_6fusion15FusionCallbacksIS1I_NS1N_17LinearCombinationIaiaiLNS_15FloatRoundStyleE2EEES1J_S1M_JEEENS4_5SM1004TMEM4LOAD26SM100_TMEM_LOAD_32dp32b64xENS4_13SM90_TMA_LOADENS11_INS12_ILi2ELi4ELi3EEES15_NSS_INS5_IJS16_SG_EEENS5_IJSG_SC_EEEEEEENS4_39AutoVectorizingCopyWithAssumedAlignmentILi128EEENS4_14SM90_TMA_STOREES22_S24_S24_EEEvvEEEEvNT_6ParamsE --------------------------
	.section	.nv.info._ZN7cutlass13device_kernelINS_4gemm6kernel13GemmUniversalIN4cute5tupleIJiiiiEEENS1_10collective13CollectiveMmaINS1_35MainloopSm100TmaUmmaWarpSpecializedILi10ELi2ELi4ENS5_IJNS4_1CILi2EEESB_NSA_ILi1EEEEEEEENS5_IJNSA_ILi256EEENSA_ILi64EEENSA_ILi128EEEEEEaNS5_IJlSC_lEEEaSJ_NS4_8TiledMMAINS4_8MMA_AtomIJNS4_21SM100_MMA_S8_2x1SM_SSIaaiLi256ELi64ELNS4_4UMMA5MajorE0ELSO_0ELNSN_8SaturateE0EEEEEENS4_6LayoutINS5_IJSC_SC_SC_EEENS5_IJNSA_ILi0EEESU_SU_EEEEENS5_IJNS4_10UnderscoreESX_SX_EEEEENS4_28SM100_TMA_2SM_LOAD_MULTICASTENS4_14ComposedLayoutINS4_7SwizzleILi3ELi4ELi3EEENS4_18smem_ptr_flag_bitsILi8EEENSS_INS5_IJNSA_ILi8EEESH_EEENS5_IJSH_SC_EEEEEEEvNS4_8identityENS4_18SM100_TMA_2SM_LOADES1A_vS1B_EENS_8epilogue10collective18CollectiveEpilogueINS1E_23Sm100TmaWarpSpecializedILi1ELi1ELi64ELb0ELb0EEEJNS5_IJSH_SG_SH_EEENS5_IJNSS_ISH_SC_EENSS_ISG_SC_EEEEEaSJ_aSJ_NS1E_6fusion15FusionCallbacksIS1I_NS1N_17LinearCombinationIaiaiLNS_15FloatRoundStyleE2EEES1J_S1M_JEEENS4_5SM1004TMEM4LOAD26SM100_TMEM_LOAD_32dp32b64xENS4_13SM90_TMA_LOADENS11_INS12_ILi2ELi4ELi3EEES15_NSS_INS5_IJS16_SG_EEENS5_IJSG_SC_EEEEEEENS4_39AutoVectorizingCopyWithAssumedAlignmentILi128EEENS4_14SM90_TMA_STOREES22_S24_S24_EEEvvEEEEvNT_6ParamsE,"",@"SHT_CUDA_INFO"
	.sectionflags	@""
	.align	4


	//----- nvinfo : EIATTR_CUDA_API_VERSION
	.align		4
        /*0000*/ 	.byte	0x04, 0x37
        /*0002*/ 	.short	(.L_31 - .L_30)
.L_30:
        /*0004*/ 	.word	0x00000082


	//----- nvinfo : EIATTR_KPARAM_INFO
	.align		4
.L_31:
        /*0008*/ 	.byte	0x04, 0x17
        /*000a*/ 	.short	(.L_33 - .L_32)
.L_32:
        /*000c*/ 	.word	0x00000000
        /*0010*/ 	.short	0x0000
        /*0012*/ 	.short	0x0000
        /*0014*/ 	.byte	0x00, 0xf0, 0x01, 0x20


	//----- nvinfo : EIATTR_AT_ENTRY_FRAGMENTS
	.align		4
.L_33:
        /*0018*/ 	.byte	0x04, 0x4f
        /*001a*/ 	.short	(.L_35 - .L_34)


	//   ....[0]....
.L_34:
        /*001c*/ 	.word	0x00000007


	//----- nvinfo : EIATTR_RESERVED_SMEM_USED
	.align		4
.L_35:
        /*0020*/ 	.byte	0x01, 0x41
	.zero		2


	//----- nvinfo : EIATTR_SPARSE_MMA_MASK
	.align		4
        /*0024*/ 	.byte	0x03, 0x50
        /*0026*/ 	.short	0x0000


	//----- nvinfo : EIATTR_TCGEN05_2CTA_USED
	.align		4
        /*0028*/ 	.byte	0x01, 0x52
	.zero		2


	//----- nvinfo : EIATTR_MAXREG_COUNT
	.align		4
        /*002c*/ 	.byte	0x03, 0x1b
        /*002e*/ 	.short	0x00ff


	//----- nvinfo : EIATTR_NUM_BARRIERS
	.align		4
        /*0030*/ 	.byte	0x02, 0x4c
        /*0032*/ 	.byte	0x07
	.zero		1


	//----- nvinfo : EIATTR_EXTERNS
	.align		4
        /*0034*/ 	.byte	0x04, 0x0f
        /*0036*/ 	.short	(.L_37 - .L_36)


	//   ....[0]....
	.align		4
.L_36:
        /*0038*/ 	.word	index@(__assertfail)


	//----- nvinfo : EIATTR_MERCURY_ISA_VERSION
	.align		4
.L_37:
        /*003c*/ 	.byte	0x03, 0x5f
        /*003e*/ 	.short	0x0101


	//----- nvinfo : EIATTR_INT_WARP_WIDE_INSTR_OFFSETS
	.align		4
        /*0040*/ 	.byte	0x04, 0x31
        /*0042*/ 	.short	(.L_39 - .L_38)


	//   ....[0]....
.L_38:
        /*0044*/ 	.word	0x00000df0


	//   ....[1]....
        /*0048*/ 	.word	0x00000e90


	//   ....[2]....
        /*004c*/ 	.word	0x00004690


	//   ....[3]....
        /*0050*/ 	.word	0x000046c0


	//   ....[4]....
        /*0054*/ 	.word	0x000046e0


	//   ....[5]....
        /*0058*/ 	.word	0x00005210


	//   ....[6]....
        /*005c*/ 	.word	0x000052c0


	//----- nvinfo : EIATTR_COOP_GROUP_MASK_REGIDS
	.align		4
.L_39:
        /*0060*/ 	.byte	0x04, 0x29
        /*0062*/ 	.short	(.L_41 - .L_40)


	//   ....[0]....
.L_40:
        /*0064*/ 	.word	0xffffffff


	//   ....[1]....
        /*0068*/ 	.word	0xffffffff


	//   ....[2]....
        /*006c*/ 	.word	0xffffffff


	//   ....[3]....
        /*0070*/ 	.word	0xffffffff


	//   ....[4]....
        /*0074*/ 	.word	0xffffffff


	//   ....[5]....
        /*0078*/ 	.word	0xffffffff


	//   ....[6]....
        /*007c*/ 	.word	0xffffffff


	//   ....[7]....
        /*0080*/ 	.word	0xffffffff


	//   ....[8]....
        /*0084*/ 	.word	0xffffffff


	//   ....[9]....
        /*0088*/ 	.word	0xffffffff


	//   ....[10]....
        /*008c*/ 	.word	0xffffffff


	//   ....[11]....
        /*0090*/ 	.word	0xffffffff


	//   ....[12]....
        /*0094*/ 	.word	0xffffffff


	//   ....[13]....
        /*0098*/ 	.word	0xffffffff


	//----- nvinfo : EIATTR_COOP_GROUP_INSTR_OFFSETS
	.align		4
.L_41:
        /*009c*/ 	.byte	0x04, 0x28
        /*009e*/ 	.short	(.L_43 - .L_42)


	//   ....[0]....
.L_42:
        /*00a0*/ 	.word	0x000000b0


	//   ....[1]....
        /*00a4*/ 	.word	0x00000510


	//   ....[2]....
        /*00a8*/ 	.word	0x000007c0


	//   ....[3]....
        /*00ac*/ 	.word	0x000008f0


	//   ....[4]....
        /*00b0*/ 	.word	0x000009e0


	//   ....[5]....
        /*00b4*/ 	.word	0x00000b40


	//   ....[6]....
        /*00b8*/ 	.word	0x00000cd0


	//   ....[7]....
        /*00bc*/ 	.word	0x00000f10


	//   ....[8]....
        /*00c0*/ 	.word	0x00002270


	//   ....[9]....
        /*00c4*/ 	.word	0x00003470


	//   ....[10]....
        /*00c8*/ 	.word	0x00003940


	//   ....[11]....
        /*00cc*/ 	.word	0x00003970


	//   ....[12]....
        /*00d0*/ 	.word	0x00004590


	//   ....[13]....
        /*00d4*/ 	.word	0x000047a0


	//----- nvinfo : EIATTR_VRC_CTA_INIT_COUNT
	.align		4
.L_43:
        /*00d8*/ 	.byte	0x02, 0x4a
        /*00da*/ 	.byte	0x80
	.zero		1


	//----- nvinfo : EIATTR_SYSCALL_OFFSETS
	.align		4
        /*00dc*/ 	.byte	0x04, 0x46
        /*00de*/ 	.short	(.L_45 - .L_44)


	//   ....[0]....
.L_44:
        /*00e0*/ 	.word	0x00005e30


	//   ....[1]....
        /*00e4*/ 	.word	0x00005f70


	//   ....[2]....
        /*00e8*/ 	.word	0x00006730


	//----- nvinfo : EIATTR_MBARRIER_INSTR_OFFSETS
	.align		4
.L_45:
        /*00ec*/ 	.byte	0x04, 0x39
        /*00ee*/ 	.short	(.L_47 - .L_46)


	//   ....[0]....
.L_46:
        /*00f0*/ 	.word	0x00000660
        /*00f4*/ 	.word	0x000000ff
        /*00f8*/ 	.word	0x00000000
        /*00fc*/ 	.short	0x0100
        /*00fe*/ 	.byte	0x04
	.zero		1


	//   ....[1]....
        /*0100*/ 	.word	0x00000670
        /*0104*/ 	.word	0x000000ff
        /*0108*/ 	.word	0x00000050
        /*010c*/ 	.short	0x0100
        /*010e*/ 	.byte	0x04
	.zero		1


	//   ....[2]....
        /*0110*/ 	.word	0x00000680
        /*0114*/ 	.word	0x000000ff
        /*0118*/ 	.word	0x00000008
        /*011c*/ 	.short	0x0100
        /*011e*/ 	.byte	0x04
	.zero		1


	//   ....[3]....
        /*0120*/ 	.word	0x00000690
        /*0124*/ 	.word	0x000000ff
        /*0128*/ 	.word	0x00000058
        /*012c*/ 	.short	0x0100
        /*012e*/ 	.byte	0x04
	.zero		1


	//   ....[4]....
        /*0130*/ 	.word	0x000006a0
        /*0134*/ 	.word	0x000000ff
        /*0138*/ 	.word	0x00000010
        /*013c*/ 	.short	0x0100
        /*013e*/ 	.byte	0x04
	.zero		1


	//   ....[5]....
        /*0140*/ 	.word	0x000006b0
        /*0144*/ 	.word	0x000000ff
        /*0148*/ 	.word	0x00000060
        /*014c*/ 	.short	0x0100
        /*014e*/ 	.byte	0x04
	.zero		1


	//   ....[6]....
        /*0150*/ 	.word	0x000006c0
        /*0154*/ 	.word	0x000000ff
        /*0158*/ 	.word	0x00000018
        /*015c*/ 	.short	0x0100
        /*015e*/ 	.byte	0x04
	.zero		1


	//   ....[7]....
        /*0160*/ 	.word	0x000006d0
        /*0164*/ 	.word	0x000000ff
        /*0168*/ 	.word	0x00000068
        /*016c*/ 	.short	0x0100
        /*016e*/ 	.byte	0x04
	.zero		1


	//   ....[8]....
        /*0170*/ 	.word	0x000006e0
        /*0174*/ 	.word	0x000000ff
        /*0178*/ 	.word	0x00000020
        /*017c*/ 	.short	0x0100
        /*017e*/ 	.byte	0x04
	.zero		1


	//   ....[9]....
        /*0180*/ 	.word	0x000006f0
        /*0184*/ 	.word	0x000000ff
        /*0188*/ 	.word	0x00000070
        /*018c*/ 	.short	0x0100
        /*018e*/ 	.byte	0x04
	.zero		1


	//   ....[10]....
        /*0190*/ 	.word	0x00000700
        /*0194*/ 	.word	0x000000ff
        /*0198*/ 	.word	0x00000028
        /*019c*/ 	.short	0x0100
        /*019e*/ 	.byte	0x04
	.zero		1


	//   ....[11]....
        /*01a0*/ 	.word	0x00000710
        /*01a4*/ 	.word	0x000000ff
        /*01a8*/ 	.word	0x00000078
        /*01ac*/ 	.short	0x0100
        /*01ae*/ 	.byte	0x04
	.zero		1


	//   ....[12]....
        /*01b0*/ 	.word	0x00000720
        /*01b4*/ 	.word	0x000000ff
        /*01b8*/ 	.word	0x00000030
        /*01bc*/ 	.short	0x0100
        /*01be*/ 	.byte	0x04
	.zero		1


	//   ....[13]....
        /*01c0*/ 	.word	0x00000730
        /*01c4*/ 	.word	0x000000ff
        /*01c8*/ 	.word	0x00000080
        /*01cc*/ 	.short	0x0100
        /*01ce*/ 	.byte	0x04
	.zero		1


	//   ....[14]....
        /*01d0*/ 	.word	0x00000740
        /*01d4*/ 	.word	0x000000ff
        /*01d8*/ 	.word	0x00000038
        /*01dc*/ 	.short	0x0100
        /*01de*/ 	.byte	0x04
	.zero		1


	//   ....[15]....
        /*01e0*/ 	.word	0x00000750
        /*01e4*/ 	.word	0x000000ff
        /*01e8*/ 	.word	0x00000088
        /*01ec*/ 	.short	0x0100
        /*01ee*/ 	.byte	0x04
	.zero		1


	//   ....[16]....
        /*01f0*/ 	.word	0x00000760
        /*01f4*/ 	.word	0x000000ff
        /*01f8*/ 	.word	0x00000040
        /*01fc*/ 	.short	0x0100
        /*01fe*/ 	.byte	0x04
	.zero		1


	//   ....[17]....
        /*0200*/ 	.word	0x00000770
        /*0204*/ 	.word	0x000000ff
        /*0208*/ 	.word	0x00000090
        /*020c*/ 	.short	0x0100
        /*020e*/ 	.byte	0x04
	.zero		1


	//   ....[18]....
        /*0210*/ 	.word	0x00000780
        /*0214*/ 	.word	0x000000ff
        /*0218*/ 	.word	0x00000048
        /*021c*/ 	.short	0x0100
        /*021e*/ 	.byte	0x04
	.zero		1


	//   ....[19]....
        /*0220*/ 	.word	0x00000790
        /*0224*/ 	.word	0x000000ff
        /*0228*/ 	.word	0x00000098
        /*022c*/ 	.short	0x0100
        /*022e*/ 	.byte	0x04
	.zero		1


	//   ....[20]....
        /*0230*/ 	.word	0x000008c0
        /*0234*/ 	.word	0x000000ff
        /*0238*/ 	.word	0x000000a0
        /*023c*/ 	.short	0x0100
        /*023e*/ 	.byte	0x04
	.zero		1


	//   ....[21]....
        /*0240*/ 	.word	0x000008d0
        /*0244*/ 	.word	0x000000ff
        /*0248*/ 	.word	0x000000a8
        /*024c*/ 	.short	0x0100
        /*024e*/ 	.byte	0x04
	.zero		1


	//   ....[22]....
        /*0250*/ 	.word	0x000009b0
        /*0254*/ 	.word	0x000000ff
        /*0258*/ 	.word	0x000000b0
        /*025c*/ 	.short	0x0100
        /*025e*/ 	.byte	0x06
	.zero		1


	//   ....[23]....
        /*0260*/ 	.word	0x000009c0
        /*0264*/ 	.word	0x000000ff
        /*0268*/ 	.word	0x000000b8
        /*026c*/ 	.short	0x0100
        /*026e*/ 	.byte	0x06
	.zero		1


	//   ....[24]....
        /*0270*/ 	.word	0x00000af0
        /*0274*/ 	.word	0x000000ff
        /*0278*/ 	.word	0x000000c0
        /*027c*/ 	.short	0x0100
        /*027e*/ 	.byte	0x06
	.zero		1


	//   ....[25]....
        /*0280*/ 	.word	0x00000b00
        /*0284*/ 	.word	0x000000ff
        /*0288*/ 	.word	0x000000d0
        /*028c*/ 	.short	0x0100
        /*028e*/ 	.byte	0x06
	.zero		1


	//   ....[26]....
        /*0290*/ 	.word	0x00000b10
        /*0294*/ 	.word	0x000000ff
        /*0298*/ 	.word	0x000000c8
        /*029c*/ 	.short	0x0100
        /*029e*/ 	.byte	0x06
	.zero		1


	//   ....[27]....
        /*02a0*/ 	.word	0x00000b20
        /*02a4*/ 	.word	0x000000ff
        /*02a8*/ 	.word	0x000000d8
        /*02ac*/ 	.short	0x0100
        /*02ae*/ 	.byte	0x06
	.zero		1


	//   ....[28]....
        /*02b0*/ 	.word	0x00000c40
        /*02b4*/ 	.word	0x000000ff
        /*02b8*/ 	.word	0x000000e0
        /*02bc*/ 	.short	0x0100
        /*02be*/ 	.byte	0x04
	.zero		1


	//   ....[29]....
        /*02c0*/ 	.word	0x00000c50
        /*02c4*/ 	.word	0x000000ff
        /*02c8*/ 	.word	0x00000100
        /*02cc*/ 	.short	0x0100
        /*02ce*/ 	.byte	0x04
	.zero		1


	//   ....[30]....
        /*02d0*/ 	.word	0x00000c60
        /*02d4*/ 	.word	0x000000ff
        /*02d8*/ 	.word	0x000000e8
        /*02dc*/ 	.short	0x0100
        /*02de*/ 	.byte	0x04
	.zero		1


	//   ....[31]....
        /*02e0*/ 	.word	0x00000c70
        /*02e4*/ 	.word	0x000000ff
        /*02e8*/ 	.word	0x00000108
        /*02ec*/ 	.short	0x0100
        /*02ee*/ 	.byte	0x04
	.zero		1


	//   ....[32]....
        /*02f0*/ 	.word	0x00000c80
        /*02f4*/ 	.word	0x000000ff
        /*02f8*/ 	.word	0x000000f0
        /*02fc*/ 	.short	0x0100
        /*02fe*/ 	.byte	0x04
	.zero		1


	//   ....[33]....
        /*0300*/ 	.word	0x00000c90
        /*0304*/ 	.word	0x000000ff
        /*0308*/ 	.word	0x00000110
        /*030c*/ 	.short	0x0100
        /*030e*/ 	.byte	0x04
	.zero		1


	//   ....[34]....
        /*0310*/ 	.word	0x00000ca0
        /*0314*/ 	.word	0x000000ff
        /*0318*/ 	.word	0x000000f8
        /*031c*/ 	.short	0x0100
        /*031e*/ 	.byte	0x04
	.zero		1


	//   ....[35]....
        /*0320*/ 	.word	0x00000cb0
        /*0324*/ 	.word	0x000000ff
        /*0328*/ 	.word	0x00000118
        /*032c*/ 	.short	0x0100
        /*032e*/ 	.byte	0x04
	.zero		1


	//   ....[36]....
        /*0330*/ 	.word	0x00000da0
        /*0334*/ 	.word	0x000000ff
        /*0338*/ 	.word	0x00000120
        /*033c*/ 	.short	0x0100
        /*033e*/ 	.byte	0x04
	.zero		1


	//   ....[37]....
        /*0340*/ 	.word	0x00000db0
        /*0344*/ 	.word	0x000000ff
        /*0348*/ 	.word	0x00000130
        /*034c*/ 	.short	0x0100
        /*034e*/ 	.byte	0x04
	.zero		1


	//   ....[38]....
        /*0350*/ 	.word	0x00000dc0
        /*0354*/ 	.word	0x000000ff
        /*0358*/ 	.word	0x00000128
        /*035c*/ 	.short	0x0100
        /*035e*/ 	.byte	0x04
	.zero		1


	//   ....[39]....
        /*0360*/ 	.word	0x00000dd0
        /*0364*/ 	.word	0x000000ff
        /*0368*/ 	.word	0x00000138
        /*036c*/ 	.short	0x0100
        /*036e*/ 	.byte	0x04
	.zero		1


	//   ....[40]....
        /*0370*/ 	.word	0x00000ed0
        /*0374*/ 	.word	0x000000ff
        /*0378*/ 	.word	0x00000140
        /*037c*/ 	.short	0x0100
        /*037e*/ 	.byte	0x06
	.zero		1


	//   ....[41]....
        /*0380*/ 	.word	0x00001a90
        /*0384*/ 	.word	0x00000000
        /*0388*/ 	.word	0x00000130
        /*038c*/ 	.short	0x010a
        /*038e*/ 	.byte	0xff
	.zero		1


	//   ....[42]....
        /*0390*/ 	.word	0x00001ac0
        /*0394*/ 	.word	0x00000000
        /*0398*/ 	.word	0x00000120
        /*039c*/ 	.short	0x0101
        /*039e*/ 	.byte	0xff
	.zero		1


	//   ....[43]....
        /*03a0*/ 	.word	0x00001b80
        /*03a4*/ 	.word	0x000000ff
        /*03a8*/ 	.word	0x00000050
        /*03ac*/ 	.short	0x010a
        /*03ae*/ 	.byte	0x04
	.zero		1


	//   ....[44]....
        /*03b0*/ 	.word	0x00001c50
        /*03b4*/ 	.word	0x000000ff
        /*03b8*/ 	.word	0x00000050
        /*03bc*/ 	.short	0x010a
        /*03be*/ 	.byte	0x21
	.zero		1


	//   ....[45]....
        /*03c0*/ 	.word	0x00001e10
        /*03c4*/ 	.word	0x000000ff
        /*03c8*/ 	.word	0x00000050
        /*03cc*/ 	.short	0x010a
        /*03ce*/ 	.byte	0x07
	.zero		1


	//   ....[46]....
        /*03d0*/ 	.word	0x00001f10
        /*03d4*/ 	.word	0x000000ff
        /*03d8*/ 	.word	0x000000b8
        /*03dc*/ 	.short	0x0101
        /*03de*/ 	.byte	0x06
	.zero		1


	//   ....[47]....
        /*03e0*/ 	.word	0x00001f30
        /*03e4*/ 	.word	0x000000ff
        /*03e8*/ 	.word	0x00000050
        /*03ec*/ 	.short	0x010a
        /*03ee*/ 	.byte	0x04
	.zero		1


	//   ....[48]....
        /*03f0*/ 	.word	0x00001fb0
        /*03f4*/ 	.word	0x000000ff
        /*03f8*/ 	.word	0x00000050
        /*03fc*/ 	.short	0x010a
        /*03fe*/ 	.byte	0x11
	.zero		1


	//   ....[49]....
        /*0400*/ 	.word	0x00002140
        /*0404*/ 	.word	0x000000ff
        /*0408*/ 	.word	0x00000050
        /*040c*/ 	.short	0x010a
        /*040e*/ 	.byte	0x08
	.zero		1


	//   ....[50]....
        /*0410*/ 	.word	0x000022a0
        /*0414*/ 	.word	0x00000003
        /*0418*/ 	.word	0x000000c0
        /*041c*/ 	.short	0x010a
        /*041e*/ 	.byte	0xff
	.zero		1


	//   ....[51]....
        /*0420*/ 	.word	0x000023f0
        /*0424*/ 	.word	0x00000000
        /*0428*/ 	.word	0x00000000
        /*042c*/ 	.short	0x0101
        /*042e*/ 	.byte	0xff
	.zero		1


	//   ....[52]....
        /*0430*/ 	.word	0x00002990
        /*0434*/ 	.word	0x000000ff
        /*0438*/ 	.word	0x00000000
        /*043c*/ 	.short	0x010a
        /*043e*/ 	.byte	0x04
	.zero		1


	//   ....[53]....
        /*0440*/ 	.word	0x00002a20
        /*0444*/ 	.word	0x000000ff
        /*0448*/ 	.word	0x00000000
        /*044c*/ 	.short	0x010a
        /*044e*/ 	.byte	0x05
	.zero		1


	//   ....[54]....
        /*0450*/ 	.word	0x00002ab0
        /*0454*/ 	.word	0x000000ff
        /*0458*/ 	.word	0x00000000
        /*045c*/ 	.short	0x010a
        /*045e*/ 	.byte	0x05
	.zero		1


	//   ....[55]....
        /*0460*/ 	.word	0x00002b40
        /*0464*/ 	.word	0x000000ff
        /*0468*/ 	.word	0x00000000
        /*046c*/ 	.short	0x010a
        /*046e*/ 	.byte	0x05
	.zero		1


	//   ....[56]....
        /*0470*/ 	.word	0x00002bd0
        /*0474*/ 	.word	0x000000ff
        /*0478*/ 	.word	0x00000000
        /*047c*/ 	.short	0x010a
        /*047e*/ 	.byte	0x05
	.zero		1


	//   ....[57]....
        /*0480*/ 	.word	0x00002c60
        /*0484*/ 	.word	0x000000ff
        /*0488*/ 	.word	0x00000000
        /*048c*/ 	.short	0x010a
        /*048e*/ 	.byte	0x05
	.zero		1


	//   ....[58]....
        /*0490*/ 	.word	0x00002cf0
        /*0494*/ 	.word	0x000000ff
        /*0498*/ 	.word	0x00000000
        /*049c*/ 	.short	0x010a
        /*049e*/ 	.byte	0x05
	.zero		1


	//   ....[59]....
        /*04a0*/ 	.word	0x00002d80
        /*04a4*/ 	.word	0x000000ff
        /*04a8*/ 	.word	0x00000000
        /*04ac*/ 	.short	0x010a
        /*04ae*/ 	.byte	0x05
	.zero		1


	//   ....[60]....
        /*04b0*/ 	.word	0x00002e10
        /*04b4*/ 	.word	0x000000ff
        /*04b8*/ 	.word	0x00000000
        /*04bc*/ 	.short	0x010a
        /*04be*/ 	.byte	0x05
	.zero		1


	//   ....[61]....
        /*04c0*/ 	.word	0x00002eb0
        /*04c4*/ 	.word	0x00000000
        /*04c8*/ 	.word	0x00000000
        /*04cc*/ 	.short	0x010a
        /*04ce*/ 	.byte	0xff
	.zero		1


	//   ....[62]....
        /*04d0*/ 	.word	0x00002fd0
        /*04d4*/ 	.word	0x00000002
        /*04d8*/ 	.word	0x00000120
        /*04dc*/ 	.short	0x010a
        /*04de*/ 	.byte	0xff
	.zero		1


	//   ....[63]....
        /*04e0*/ 	.word	0x00003040
        /*04e4*/ 	.word	0x00000002
        /*04e8*/ 	.word	0x00000000
        /*04ec*/ 	.short	0x0101
        /*04ee*/ 	.byte	0xff
	.zero		1


	//   ....[64]....
        /*04f0*/ 	.word	0x00003060
        /*04f4*/ 	.word	0x000000ff
        /*04f8*/ 	.word	0x000000d0
        /*04fc*/ 	.short	0x010a
        /*04fe*/ 	.byte	0x04
	.zero		1


	//   ....[65]....
        /*0500*/ 	.word	0x00003180
        /*0504*/ 	.word	0x00000002
        /*0508*/ 	.word	0x000000c0
        /*050c*/ 	.short	0x010a
        /*050e*/ 	.byte	0xff
	.zero		1


	//   ....[66]....
        /*0510*/ 	.word	0x00003280
        /*0514*/ 	.word	0x00000002
        /*0518*/ 	.word	0x00000000
        /*051c*/ 	.short	0x0101
        /*051e*/ 	.byte	0xff
	.zero		1


	//   ....[67]....
        /*0520*/ 	.word	0x00003310
        /*0524*/ 	.word	0x000000ff
        /*0528*/ 	.word	0x000000d0
        /*052c*/ 	.short	0x0106
        /*052e*/ 	.byte	0x04
	.zero		1


	//   ....[68]....
        /*0530*/ 	.word	0x00003330
        /*0534*/ 	.word	0x000000ff
        /*0538*/ 	.word	0x000000d0
        /*053c*/ 	.short	0x010a
        /*053e*/ 	.byte	0x04
	.zero		1


	//   ....[69]....
        /*0540*/ 	.word	0x000033c0
        /*0544*/ 	.word	0x000000ff
        /*0548*/ 	.word	0x000000d0
        /*054c*/ 	.short	0x0106
        /*054e*/ 	.byte	0x07
	.zero		1


	//   ....[70]....
        /*0550*/ 	.word	0x00003400
        /*0554*/ 	.word	0x00000000
        /*0558*/ 	.word	0x000000d0
        /*055c*/ 	.short	0x010a
        /*055e*/ 	.byte	0xff
	.zero		1


	//   ....[71]....
        /*0560*/ 	.word	0x00003640
        /*0564*/ 	.word	0x000000ff
        /*0568*/ 	.word	0x00000008
        /*056c*/ 	.short	0x010a
        /*056e*/ 	.byte	0x05
	.zero		1


	//   ....[72]....
        /*0570*/ 	.word	0x00003660
        /*0574*/ 	.word	0x000000ff
        /*0578*/ 	.word	0x00000008
        /*057c*/ 	.short	0x010a
        /*057e*/ 	.byte	0x05
	.zero		1


	//   ....[73]....
        /*0580*/ 	.word	0x000037f0
        /*0584*/ 	.word	0x000000ff
        /*0588*/ 	.word	0x00000008
        /*058c*/ 	.short	0x010a
        /*058e*/ 	.byte	0x05
	.zero		1


	//   ....[74]....
        /*0590*/ 	.word	0x00003810
        /*0594*/ 	.word	0x000000ff
        /*0598*/ 	.word	0x00000008
        /*059c*/ 	.short	0x010a
        /*059e*/ 	.byte	0x05
	.zero		1


	//   ....[75]....
        /*05a0*/ 	.word	0x000038d0
        /*05a4*/ 	.word	0x000000ff
        /*05a8*/ 	.word	0x00000000
        /*05ac*/ 	.short	0x0101
        /*05ae*/ 	.byte	0x04
	.zero		1


	//   ....[76]....
        /*05b0*/ 	.word	0x00003c10
        /*05b4*/ 	.word	0x00000000
        /*05b8*/ 	.word	0x000000c0
        /*05bc*/ 	.short	0x010a
        /*05be*/ 	.byte	0xff
	.zero		1


	//   ....[77]....
        /*05c0*/ 	.word	0x00003cd0
        /*05c4*/ 	.word	0x00000000
        /*05c8*/ 	.word	0x00000000
        /*05cc*/ 	.short	0x0101
        /*05ce*/ 	.byte	0xff
	.zero		1


	//   ....[78]....
        /*05d0*/ 	.word	0x00003d90
        /*05d4*/ 	.word	0x000000ff
        /*05d8*/ 	.word	0x00000000
        /*05dc*/ 	.short	0x010a
        /*05de*/ 	.byte	0x04
	.zero		1


	//   ....[79]....
        /*05e0*/ 	.word	0x00003da0
        /*05e4*/ 	.word	0x000000ff
        /*05e8*/ 	.word	0x00000100
        /*05ec*/ 	.short	0x010a
        /*05ee*/ 	.byte	0x1f
	.zero		1


	//   ....[80]....
        /*05f0*/ 	.word	0x00003e50
        /*05f4*/ 	.word	0x000000ff
        /*05f8*/ 	.word	0x00000000
        /*05fc*/ 	.short	0x010a
        /*05fe*/ 	.byte	0x05
	.zero		1


	//   ....[81]....
        /*0600*/ 	.word	0x00003f80
        /*0604*/ 	.word	0x000000ff
        /*0608*/ 	.word	0x00000000
        /*060c*/ 	.short	0x010a
        /*060e*/ 	.byte	0x04
	.zero		1


	//   ....[82]....
        /*0610*/ 	.word	0x00004280
        /*0614*/ 	.word	0x000000ff
        /*0618*/ 	.word	0x00000000
        /*061c*/ 	.short	0x010a
        /*061e*/ 	.byte	0x04
	.zero		1


	//   ....[83]....
        /*0620*/ 	.word	0x00004310
        /*0624*/ 	.word	0x000000ff
        /*0628*/ 	.word	0x00000000
        /*062c*/ 	.short	0x010a
        /*062e*/ 	.byte	0x05
	.zero		1


	//   ....[84]....
        /*0630*/ 	.word	0x000043a0
        /*0634*/ 	.word	0x000000ff
        /*0638*/ 	.word	0x00000000
        /*063c*/ 	.short	0x010a
        /*063e*/ 	.byte	0x05
	.zero		1


	//   ....[85]....
        /*0640*/ 	.word	0x00004440
        /*0644*/ 	.word	0x00000000
        /*0648*/ 	.word	0x00000000
        /*064c*/ 	.short	0x010a
        /*064e*/ 	.byte	0xff
	.zero		1


	//   ....[86]....
        /*0650*/ 	.word	0x00004480
        /*0654*/ 	.word	0x00000000
        /*0658*/ 	.word	0x00000000
        /*065c*/ 	.short	0x010a
        /*065e*/ 	.byte	0xff
	.zero		1


	//   ....[87]....
        /*0660*/ 	.word	0x000044f0
        /*0664*/ 	.word	0x000000ff
        /*0668*/ 	.word	0x00000000
        /*066c*/ 	.short	0x0101
        /*066e*/ 	.byte	0x04
	.zero		1


	//   ....[88]....
        /*0670*/ 	.word	0x00004530
        /*0674*/ 	.word	0x000000ff
        /*0678*/ 	.word	0x00000140
        /*067c*/ 	.short	0x010a
        /*067e*/ 	.byte	0x1a
	.zero		1


	//   ....[89]....
        /*0680*/ 	.word	0x00004580
        /*0684*/ 	.word	0x000000ff
        /*0688*/ 	.word	0x00000000
        /*068c*/ 	.short	0x0101
        /*068e*/ 	.byte	0x04
	.zero		1


	//   ....[90]....
        /*0690*/ 	.word	0x000049f0
        /*0694*/ 	.word	0x00000007
        /*0698*/ 	.word	0x000000c0
        /*069c*/ 	.short	0x010a
        /*069e*/ 	.byte	0xff
	.zero		1


	//   ....[91]....
        /*06a0*/ 	.word	0x00004b60
        /*06a4*/ 	.word	0x00000000
        /*06a8*/ 	.word	0x00000000
        /*06ac*/ 	.short	0x0101
        /*06ae*/ 	.byte	0xff
	.zero		1


	//   ....[92]....
        /*06b0*/ 	.word	0x00004fd0
        /*06b4*/ 	.word	0x000000ff
        /*06b8*/ 	.word	0x000000b8
        /*06bc*/ 	.short	0x010a
        /*06be*/ 	.byte	0x11
	.zero		1


	//   ....[93]....
        /*06c0*/ 	.word	0x00005150
        /*06c4*/ 	.word	0x000000ff
        /*06c8*/ 	.word	0x000000a8
        /*06cc*/ 	.short	0x010a
        /*06ce*/ 	.byte	0x11
	.zero		1


	//   ....[94]....
        /*06d0*/ 	.word	0x00005360
        /*06d4*/ 	.word	0x000000ff
        /*06d8*/ 	.word	0x000000a0
        /*06dc*/ 	.short	0x010b
        /*06de*/ 	.byte	0x11
	.zero		1


	//   ....[95]....
        /*06e0*/ 	.word	0x00005370
        /*06e4*/ 	.word	0x000000ff
        /*06e8*/ 	.word	0x00000000
        /*06ec*/ 	.short	0x0101
        /*06ee*/ 	.byte	0x37
	.zero		1


	//   ....[96]....
        /*06f0*/ 	.word	0x000053b0
        /*06f4*/ 	.word	0x00000000
        /*06f8*/ 	.word	0x000000a8
        /*06fc*/ 	.short	0x010a
        /*06fe*/ 	.byte	0xff
	.zero		1


	//   ....[97]....
        /*0700*/ 	.word	0x000056f0
        /*0704*/ 	.word	0x00000003
        /*0708*/ 	.word	0x000000c0
        /*070c*/ 	.short	0x010a
        /*070e*/ 	.byte	0xff
	.zero		1


	//   ....[98]....
        /*0710*/ 	.word	0x00005870
        /*0714*/ 	.word	0x00000000
        /*0718*/ 	.word	0x00000000
        /*071c*/ 	.short	0x0101
        /*071e*/ 	.byte	0xff
	.zero		1


	//   ....[99]....
        /*0720*/ 	.word	0x00006310
        /*0724*/ 	.word	0x000000ff
        /*0728*/ 	.word	0x000000a0
        /*072c*/ 	.short	0x010a
        /*072e*/ 	.byte	0x2c
	.zero		1


	//   ....[100]....
        /*0730*/ 	.word	0x00006320
        /*0734*/ 	.word	0x00000095
        /*0738*/ 	.word	0x000000e0
        /*073c*/ 	.short	0x010a
        /*073e*/ 	.byte	0xff
	.zero		1


	//   ....[101]....
        /*0740*/ 	.word	0x000064b0
        /*0744*/ 	.word	0x000000ff
        /*0748*/ 	.word	0x000000a0
        /*074c*/ 	.short	0x010a
        /*074e*/ 	.byte	0x2c
	.zero		1


	//   ....[102]....
        /*0750*/ 	.word	0x000065b0
        /*0754*/ 	.word	0x000000ff
        /*0758*/ 	.word	0x00000000
        /*075c*/ 	.short	0x0101
        /*075e*/ 	.byte	0x04
	.zero		1


	//   ....[103]....
        /*0760*/ 	.word	0x00006610
        /*0764*/ 	.word	0x00000095
        /*0768*/ 	.word	0x000000e0
        /*076c*/ 	.short	0x010a
        /*076e*/ 	.byte	0xff
	.zero		1


	//   ....[104]....
        /*0770*/ 	.word	0x00006930
        /*0774*/ 	.word	0x00000095
        /*0778*/ 	.word	0x00000000
        /*077c*/ 	.short	0x0101
        /*077e*/ 	.byte	0xff
	.zero		1


	//   ....[105]....
        /*0780*/ 	.word	0x00007b50
        /*0784*/ 	.word	0x00000000
        /*0788*/ 	.word	0x00000130
        /*078c*/ 	.short	0x010a
        /*078e*/ 	.byte	0xff
	.zero		1


	//   ....[106]....
        /*0790*/ 	.word	0x00007bb0
        /*0794*/ 	.word	0x00000000
        /*0798*/ 	.word	0x00000050
        /*079c*/ 	.short	0x010a
        /*079e*/ 	.byte	0xff
	.zero		1


	//   ....[107]....
        /*07a0*/ 	.word	0x00007c10
        /*07a4*/ 	.word	0x00000000
        /*07a8*/ 	.word	0x00000050
        /*07ac*/ 	.short	0x010a
        /*07ae*/ 	.byte	0xff
	.zero		1


	//   ....[108]....
        /*07b0*/ 	.word	0x00007c60
        /*07b4*/ 	.word	0x00000003
        /*07b8*/ 	.word	0x000000c0
        /*07bc*/ 	.short	0x010a
        /*07be*/ 	.byte	0xff
	.zero		1


	//   ....[109]....
        /*07c0*/ 	.word	0x00007cc0
        /*07c4*/ 	.word	0x00000000
        /*07c8*/ 	.word	0x00000000
        /*07cc*/ 	.short	0x010a
        /*07ce*/ 	.byte	0xff
	.zero		1


	//   ....[110]....
        /*07d0*/ 	.word	0x00007d20
        /*07d4*/ 	.word	0x00000000
        /*07d8*/ 	.word	0x00000000
        /*07dc*/ 	.short	0x010a
        /*07de*/ 	.byte	0xff
	.zero		1


	//   ....[111]....
        /*07e0*/ 	.word	0x00007d80
        /*07e4*/ 	.word	0x00000000
        /*07e8*/ 	.word	0x00000000
        /*07ec*/ 	.short	0x010a
        /*07ee*/ 	.byte	0xff
	.zero		1


	//   ....[112]....
        /*07f0*/ 	.word	0x00007de0
        /*07f4*/ 	.word	0x00000000
        /*07f8*/ 	.word	0x00000000
        /*07fc*/ 	.short	0x010a
        /*07fe*/ 	.byte	0xff
	.zero		1


	//   ....[113]....
        /*0800*/ 	.word	0x00007e40
        /*0804*/ 	.word	0x00000000
        /*0808*/ 	.word	0x00000000
        /*080c*/ 	.short	0x010a
        /*080e*/ 	.byte	0xff
	.zero		1


	//   ....[114]....
        /*0810*/ 	.word	0x00007ea0
        /*0814*/ 	.word	0x00000000
        /*0818*/ 	.word	0x00000000
        /*081c*/ 	.short	0x010a
        /*081e*/ 	.byte	0xff
	.zero		1


	//   ....[115]....
        /*0820*/ 	.word	0x00007f00
        /*0824*/ 	.word	0x00000000
        /*0828*/ 	.word	0x00000000
        /*082c*/ 	.short	0x010a
        /*082e*/ 	.byte	0xff
	.zero		1


	//   ....[116]....
        /*0830*/ 	.word	0x00007f60
        /*0834*/ 	.word	0x00000000
        /*0838*/ 	.word	0x00000000
        /*083c*/ 	.short	0x010a
        /*083e*/ 	.byte	0xff
	.zero		1


	//   ....[117]....
        /*0840*/ 	.word	0x00007fc0
        /*0844*/ 	.word	0x00000000
        /*0848*/ 	.word	0x00000000
        /*084c*/ 	.short	0x010a
        /*084e*/ 	.byte	0xff
	.zero		1


	//   ....[118]....
        /*0850*/ 	.word	0x00008010
        /*0854*/ 	.word	0x00000002
        /*0858*/ 	.word	0x00000120
        /*085c*/ 	.short	0x010a
        /*085e*/ 	.byte	0xff
	.zero		1


	//   ....[119]....
        /*0860*/ 	.word	0x00008070
        /*0864*/ 	.word	0x00000002
        /*0868*/ 	.word	0x000000d0
        /*086c*/ 	.short	0x010a
        /*086e*/ 	.byte	0xff
	.zero		1


	//   ....[120]....
        /*0870*/ 	.word	0x000080c0
        /*0874*/ 	.word	0x00000002
        /*0878*/ 	.word	0x000000c0
        /*087c*/ 	.short	0x010a
        /*087e*/ 	.byte	0xff
	.zero		1


	//   ....[121]....
        /*0880*/ 	.word	0x00008120
        /*0884*/ 	.word	0x00000000
        /*0888*/ 	.word	0x000000d0
        /*088c*/ 	.short	0x010a
        /*088e*/ 	.byte	0xff
	.zero		1


	//   ....[122]....
        /*0890*/ 	.word	0x00008180
        /*0894*/ 	.word	0x00000005
        /*0898*/ 	.word	0x00000008
        /*089c*/ 	.short	0x010a
        /*089e*/ 	.byte	0xff
	.zero		1


	//   ....[123]....
        /*08a0*/ 	.word	0x00008270
        /*08a4*/ 	.word	0x00000000
        /*08a8*/ 	.word	0x00000008
        /*08ac*/ 	.short	0x010a
        /*08ae*/ 	.byte	0xff
	.zero		1


	//   ....[124]....
        /*08b0*/ 	.word	0x000082c0
        /*08b4*/ 	.word	0x00000000
        /*08b8*/ 	.word	0x000000c0
        /*08bc*/ 	.short	0x010a
        /*08be*/ 	.byte	0xff
	.zero		1


	//   ....[125]....
        /*08c0*/ 	.word	0x00008320
        /*08c4*/ 	.word	0x00000000
        /*08c8*/ 	.word	0x00000100
        /*08cc*/ 	.short	0x010a
        /*08ce*/ 	.byte	0xff
	.zero		1


	//   ....[126]....
        /*08d0*/ 	.word	0x00008380
        /*08d4*/ 	.word	0x00000000
        /*08d8*/ 	.word	0x00000000
        /*08dc*/ 	.short	0x010a
        /*08de*/ 	.byte	0xff
	.zero		1


	//   ....[127]....
        /*08e0*/ 	.word	0x000083e0
        /*08e4*/ 	.word	0x00000000
        /*08e8*/ 	.word	0x00000000
        /*08ec*/ 	.short	0x010a
        /*08ee*/ 	.byte	0xff
	.zero		1


	//   ....[128]....
        /*08f0*/ 	.word	0x00008440
        /*08f4*/ 	.word	0x00000000
        /*08f8*/ 	.word	0x00000000
        /*08fc*/ 	.short	0x010a
        /*08fe*/ 	.byte	0xff
	.zero		1


	//   ....[129]....
        /*0900*/ 	.word	0x000084a0
        /*0904*/ 	.word	0x00000000
        /*0908*/ 	.word	0x00000000
        /*090c*/ 	.short	0x010a
        /*090e*/ 	.byte	0xff
	.zero		1


	//   ....[130]....
        /*0910*/ 	.word	0x00008500
        /*0914*/ 	.word	0x00000000
        /*0918*/ 	.word	0x00000140
        /*091c*/ 	.short	0x010a
        /*091e*/ 	.byte	0xff
	.zero		1


	//   ....[131]....
        /*0920*/ 	.word	0x00008550
        /*0924*/ 	.word	0x00000007
        /*0928*/ 	.word	0x000000c0
        /*092c*/ 	.short	0x010a
        /*092e*/ 	.byte	0xff
	.zero		1


	//   ....[132]....
        /*0930*/ 	.word	0x000085b0
        /*0934*/ 	.word	0x00000000
        /*0938*/ 	.word	0x000000b8
        /*093c*/ 	.short	0x010a
        /*093e*/ 	.byte	0xff
	.zero		1


	//   ....[133]....
        /*0940*/ 	.word	0x00008610
        /*0944*/ 	.word	0x00000000
        /*0948*/ 	.word	0x000000a8
        /*094c*/ 	.short	0x010a
        /*094e*/ 	.byte	0xff
	.zero		1


	//   ....[134]....
        /*0950*/ 	.word	0x00008660
        /*0954*/ 	.word	0x00000003
        /*0958*/ 	.word	0x000000c0
        /*095c*/ 	.short	0x010a
        /*095e*/ 	.byte	0xff
	.zero		1


	//   ....[135]....
        /*0960*/ 	.word	0x000086c0
        /*0964*/ 	.word	0x00000000
        /*0968*/ 	.word	0x000000a0
        /*096c*/ 	.short	0x010a
        /*096e*/ 	.byte	0xff
	.zero		1


	//   ....[136]....
        /*0970*/ 	.word	0x00008710
        /*0974*/ 	.word	0x00000095
        /*0978*/ 	.word	0x000000e0
        /*097c*/ 	.short	0x010a
        /*097e*/ 	.byte	0xff
	.zero		1


	//----- nvinfo : EIATTR_NUM_MBARRIERS
	.align		4
.L_47:
        /*0980*/ 	.byte	0x03, 0x38
        /*0982*/ 	.short	0x0029


	//----- nvinfo : EIATTR_EXIT_INSTR_OFFSETS
	.align		4
        /*0984*/ 	.byte	0x04, 0x1c
        /*0986*/ 	.short	(.L_49 - .L_48)


	//   ....[0]....
.L_48:
        /*0988*/ 	.word	0x00002ee0


	//   ....[1]....
        /*098c*/ 	.word	0x000033d0


	//   ....[2]....
        /*0990*/ 	.word	0x00003430


	//   ....[3]....
        /*0994*/ 	.word	0x000047b0


	//   ....[4]....
        /*0998*/ 	.word	0x000053e0


	//   ....[5]....
        /*099c*/ 	.word	0x00005420


	//   ....[6]....
        /*09a0*/ 	.word	0x00007b40


	//----- nvinfo : EIATTR_MAX_THREADS
	.align		4
.L_49:
        /*09a4*/ 	.byte	0x04, 0x05
        /*09a6*/ 	.short	(.L_51 - .L_50)
.L_50:
        /*09a8*/ 	.word	0x00000100
        /*09ac*/ 	.word	0x00000001
        /*09b0*/ 	.word	0x00000001


	//----- nvinfo : EIATTR_CRS_STACK_SIZE
	.align		4
.L_51:
        /*09b4*/ 	.byte	0x04, 0x1e
        /*09b6*/ 	.short	(.L_53 - .L_52)
.L_52:
        /*09b8*/ 	.word	0x00000000


	//----- nvinfo : EIATTR_CBANK_PARAM_SIZE
	.align		4
.L_53:
        /*09bc*/ 	.byte	0x03, 0x19
        /*09be*/ 	.short	0x0800


	//----- nvinfo : EIATTR_PARAM_CBANK
	.align		4
        /*09c0*/ 	.byte	0x04, 0x0a
        /*09c2*/ 	.short	(.L_55 - .L_54)
	.align		4
.L_54:
        /*09c4*/ 	.word	index@(.nv.constant0._ZN7cutlass13device_kernelINS_4gemm6kernel13GemmUniversalIN4cute5tupleIJiiiiEEENS1_10collective13CollectiveMmaINS1_35MainloopSm100TmaUmmaWarpSpecializedILi10ELi2ELi4ENS5_IJNS4_1CILi2EEESB_NSA_ILi1EEEEEEEENS5_IJNSA_ILi256EEENSA_ILi64EEENSA_ILi128EEEEEEaNS5_IJlSC_lEEEaSJ_NS4_8TiledMMAINS4_8MMA_AtomIJNS4_21SM100_MMA_S8_2x1SM_SSIaaiLi256ELi64ELNS4_4UMMA5MajorE0ELSO_0ELNSN_8SaturateE0EEEEEENS4_6LayoutINS5_IJSC_SC_SC_EEENS5_IJNSA_ILi0EEESU_SU_EEEEENS5_IJNS4_10UnderscoreESX_SX_EEEEENS4_28SM100_TMA_2SM_LOAD_MULTICASTENS4_14ComposedLayoutINS4_7SwizzleILi3ELi4ELi3EEENS4_18smem_ptr_flag_bitsILi8EEENSS_INS5_IJNSA_ILi8EEESH_EEENS5_IJSH_SC_EEEEEEEvNS4_8identityENS4_18SM100_TMA_2SM_LOADES1A_vS1B_EENS_8epilogue10collective18CollectiveEpilogueINS1E_23Sm100TmaWarpSpecializedILi1ELi1ELi64ELb0ELb0EEEJNS5_IJSH_SG_SH_EEENS5_IJNSS_ISH_SC_EENSS_ISG_SC_EEEEEaSJ_aSJ_NS1E_6fusion15FusionCallbacksIS1I_NS1N_17LinearCombinationIaiaiLNS_15FloatRoundStyleE2EEES1J_S1M_JEEENS4_5SM1004TMEM4LOAD26SM100_TMEM_LOAD_32dp32b64xENS4_13SM90_TMA_LOADENS11_INS12_ILi2ELi4ELi3EEES15_NSS_INS5_IJS16_SG_EEENS5_IJSG_SC_EEEEEEENS4_39AutoVectorizingCopyWithAssumedAlignmentILi128EEENS4_14SM90_TMA_STOREES22_S24_S24_EEEvvEEEEvNT_6ParamsE)
        /*09c8*/ 	.short	0x0380
        /*09ca*/ 	.short	0x0800


	//----- nvinfo : EIATTR_SW_WAR
	.align		4
.L_55:
        /*09cc*/ 	.byte	0x04, 0x36
        /*09ce*/ 	.short	(.L_57 - .L_56)
.L_56:
        /*09d0*/ 	.word	0x00000008
.L_57:


//--------------------- .nv.callgraph             --------------------------
	.section	.nv.callgraph,"",@"SHT_CUDA_CALLGRAPH"
	.align	4
	.sectionentsize	8
	.align		4
        /*0000*/ 	.word	0x00000000
	.align		4
        /*0004*/ 	.word	0xffffffff
	.align		4
        /*0008*/ 	.word	index@(_ZN7cutlass13device_kernelINS_4gemm6kernel13GemmUniversalIN4cute5tupleIJiiiiEEENS1_10collective13CollectiveMmaINS1_35MainloopSm100TmaUmmaWarpSpecializedILi10ELi2ELi4ENS5_IJNS4_1CILi2EEESB_NSA_ILi1EEEEEEEENS5_IJNSA_ILi256EEENSA_ILi64EEENSA_ILi128EEEEEEaNS5_IJlSC_lEEEaSJ_NS4_8TiledMMAINS4_8MMA_AtomIJNS4_21SM100_MMA_S8_2x1SM_SSIaaiLi256ELi64ELNS4_4UMMA5MajorE0ELSO_0ELNSN_8SaturateE0EEEEEENS4_6LayoutINS5_IJSC_SC_SC_EEENS5_IJNSA_ILi0EEESU_SU_EEEEENS5_IJNS4_10UnderscoreESX_SX_EEEEENS4_28SM100_TMA_2SM_LOAD_MULTICASTENS4_14ComposedLayoutINS4_7SwizzleILi3ELi4ELi3EEENS4_18smem_ptr_flag_bitsILi8EEENSS_INS5_IJNSA_ILi8EEESH_EEENS5_IJSH_SC_EEEEEEEvNS4_8identityENS4_18SM100_TMA_2SM_LOADES1A_vS1B_EENS_8epilogue10collective18CollectiveEpilogueINS1E_23Sm100TmaWarpSpecializedILi1ELi1ELi64ELb0ELb0EEEJNS5_IJSH_SG_SH_EEENS5_IJNSS_ISH_SC_EENSS_ISG_SC_EEEEEaSJ_aSJ_NS1E_6fusion15FusionCallbacksIS1I_NS1N_17LinearCombinationIaiaiLNS_15FloatRoundStyleE2EEES1J_S1M_JEEENS4_5SM1004TMEM4LOAD26SM100_TMEM_LOAD_32dp32b64xENS4_13SM90_TMA_LOADENS11_INS12_ILi2ELi4ELi3EEES15_NSS_INS5_IJS16_SG_EEENS5_IJSG_SC_EEEEEEENS4_39AutoVectorizingCopyWithAssumedAlignmentILi128EEENS4_14SM90_TMA_STOREES22_S24_S24_EEEvvEEEEvNT_6ParamsE)
	.align		4
        /*000c*/ 	.word	index@(__assertfail)
	.align		4
        /*0010*/ 	.word	0x00000000
	.align		4
        /*0014*/ 	.word	0xfffffffe
	.align		4
        /*0018*/ 	.word	0x00000000
	.align		4
        /*001c*/ 	.word	0xfffffffd
	.align		4
        /*0020*/ 	.word	0x00000000
	.align		4
        /*0024*/ 	.word	0xfffffffc


//--------------------- .nv.constant4             --------------------------
	.section	.nv.constant4,"a",@progbits
	.align	8
	.align		8
.nv.constant4:
        /*0000*/ 	.dword	__assertfail
	.align		8
        /*0008*/ 	.dword	__unnamed_1
	.align		8
        /*0010*/ 	.dword	__unnamed_2
	.align		8
        /*0018*/ 	.dword	_ZN39_INTERNAL_b1f9d356_4_k_cu_13cacdba_92384cuda3std3__45__cpo5beginE
	.align		8
        /*0020*/ 	.dword	_ZN39_INTERNAL_b1f9d356_4_k_cu_13cacdba_92384cuda3std3__45__cpo3endE
	.align		8
        /*0028*/ 	.dword	_ZN39_INTERNAL_b1f9d356_4_k_cu_13cacdba_92384cuda3std3__45__cpo6cbeginE
	.align		8
        /*0030*/ 	.dword	_ZN39_INTERNAL_b1f9d356_4_k_cu_13cacdba_92384cuda3std3__45__cpo4cendE
	.align		8
        /*0038*/ 	.dword	_ZN39_INTERNAL_b1f9d356_4_k_cu_13cacdba_92384cuda3std3__441_GLOBAL__N__b1f9d356_4_k_cu_13cacdba_92386ignoreE
	.align		8
        /*0040*/ 	.dword	_ZN39_INTERNAL_b1f9d356_4_k_cu_13cacdba_92384cuda3std3__419piecewise_constructE
	.align		8
        /*0048*/ 	.dword	_ZN39_INTERNAL_b1f9d356_4_k_cu_13cacdba_92384cuda3std3__48in_placeE
	.align		8
        /*0050*/ 	.dword	_ZN39_INTERNAL_b1f9d356_4_k_cu_13cacdba_92384cuda3std6ranges3__45__cpo4swapE
	.align		8
        /*0058*/ 	.dword	_ZN39_INTERNAL_b1f9d356_4_k_cu_13cacdba_92384cuda3std6ranges3__45__cpo9iter_moveE
	.align		8
        /*0060*/ 	.dword	_ZN39_INTERNAL_b1f9d356_4_k_cu_13cacdba_92384cute7productE
	.align		8
        /*0068*/ 	.dword	_ZN39_INTERNAL_b1f9d356_4_k_cu_13cacdba_92384cute1_E
	.align		8
        /*0070*/ 	.dword	$str$25
	.align		8
        /*0078*/ 	.dword	$str$26
	.align		8
        /*0080*/ 	.dword	$str$27
	.align		8
        /*0088*/ 	.dword	$str$28


//--------------------- .text._ZN7cutlass13device_kernelINS_4gemm6kernel13GemmUniversalIN4cute5tupleIJiiiiEEENS1_10collective13CollectiveMmaINS1_35MainloopSm100TmaUmmaWarpSpecializedILi10ELi2ELi4ENS5_IJNS4_1CILi2EEESB_NSA_ILi1EEEEEEEENS5_IJNSA_ILi256EEENSA_ILi64EEENSA_ILi128EEEEEEaNS5_IJlSC_lEEEaSJ_NS4_8TiledMMAINS4_8MMA_AtomIJNS4_21SM100_MMA_S8_2x1SM_SSIaaiLi256ELi64ELNS4_4UMMA5MajorE0ELSO_0ELNSN_8SaturateE0EEEEEENS4_6LayoutINS5_IJSC_SC_SC_EEENS5_IJNSA_ILi0EEESU_SU_EEEEENS5_IJNS4_10UnderscoreESX_SX_EEEEENS4_28SM100_TMA_2SM_LOAD_MULTICASTENS4_14ComposedLayoutINS4_7SwizzleILi3ELi4ELi3EEENS4_18smem_ptr_flag_bitsILi8EEENSS_INS5_IJNSA_ILi8EEESH_EEENS5_IJSH_SC_EEEEEEEvNS4_8identityENS4_18SM100_TMA_2SM_LOADES1A_vS1B_EENS_8epilogue10collective18CollectiveEpilogueINS1E_23Sm100TmaWarpSpecializedILi1ELi1ELi64ELb0ELb0EEEJNS5_IJSH_SG_SH_EEENS5_IJNSS_ISH_SC_EENSS_ISG_SC_EEEEEaSJ_aSJ_NS1E_6fusion15FusionCallbacksIS1I_NS1N_17LinearCombinationIaiaiLNS_15FloatRoundStyleE2EEES1J_S1M_JEEENS4_5SM1004TMEM4LOAD26SM100_TMEM_LOAD_32dp32b64xENS4_13SM90_TMA_LOADENS11_INS12_ILi2ELi4ELi3EEES15_NSS_INS5_IJS16_SG_EEENS5_IJSG_SC_EEEEEEENS4_39AutoVectorizingCopyWithAssumedAlignmentILi128EEENS4_14SM90_TMA_STOREES22_S24_S24_EEEvvEEEEvNT_6ParamsE --------------------------
	.section	.text._ZN7cutlass13device_kernelINS_4gemm6kernel13GemmUniversalIN4cute5tupleIJiiiiEEENS1_10collective13CollectiveMmaINS1_35MainloopSm100TmaUmmaWarpSpecializedILi10ELi2ELi4ENS5_IJNS4_1CILi2EEESB_NSA_ILi1EEEEEEEENS5_IJNSA_ILi256EEENSA_ILi64EEENSA_ILi128EEEEEEaNS5_IJlSC_lEEEaSJ_NS4_8TiledMMAINS4_8MMA_AtomIJNS4_21SM100_MMA_S8_2x1SM_SSIaaiLi256ELi64ELNS4_4UMMA5MajorE0ELSO_0ELNSN_8SaturateE0EEEEEENS4_6LayoutINS5_IJSC_SC_SC_EEENS5_IJNSA_ILi0EEESU_SU_EEEEENS5_IJNS4_10UnderscoreESX_SX_EEEEENS4_28SM100_TMA_2SM_LOAD_MULTICASTENS4_14ComposedLayoutINS4_7SwizzleILi3ELi4ELi3EEENS4_18smem_ptr_flag_bitsILi8EEENSS_INS5_IJNSA_ILi8EEESH_EEENS5_IJSH_SC_EEEEEEEvNS4_8identityENS4_18SM100_TMA_2SM_LOADES1A_vS1B_EENS_8epilogue10collective18CollectiveEpilogueINS1E_23Sm100TmaWarpSpecializedILi1ELi1ELi64ELb0ELb0EEEJNS5_IJSH_SG_SH_EEENS5_IJNSS_ISH_SC_EENSS_ISG_SC_EEEEEaSJ_aSJ_NS1E_6fusion15FusionCallbacksIS1I_NS1N_17LinearCombinationIaiaiLNS_15FloatRoundStyleE2EEES1J_S1M_JEEENS4_5SM1004TMEM4LOAD26SM100_TMEM_LOAD_32dp32b64xENS4_13SM90_TMA_LOADENS11_INS12_ILi2ELi4ELi3EEES15_NSS_INS5_IJS16_SG_EEENS5_IJSG_SC_EEEEEEENS4_39AutoVectorizingCopyWithAssumedAlignmentILi128EEENS4_14SM90_TMA_STOREES22_S24_S24_EEEvvEEEEvNT_6ParamsE,"ax",@progbits
	.align	128
.text._ZN7cutlass13device_kernelINS_4gemm6kernel13GemmUniversalIN4cute5tupleIJiiiiEEENS1_10collective13CollectiveMmaINS1_35MainloopSm100TmaUmmaWarpSpecializedILi10ELi2ELi4ENS5_IJNS4_1CILi2EEESB_NSA_ILi1EEEEEEEENS5_IJNSA_ILi256EEENSA_ILi64EEENSA_ILi128EEEEEEaNS5_IJlSC_lEEEaSJ_NS4_8TiledMMAINS4_8MMA_AtomIJNS4_21SM100_MMA_S8_2x1SM_SSIaaiLi256ELi64ELNS4_4UMMA5MajorE0ELSO_0ELNSN_8SaturateE0EEEEEENS4_6LayoutINS5_IJSC_SC_SC_EEENS5_IJNSA_ILi0EEESU_SU_EEEEENS5_IJNS4_10UnderscoreESX_SX_EEEEENS4_28SM100_TMA_2SM_LOAD_MULTICASTENS4_14ComposedLayoutINS4_7SwizzleILi3ELi4ELi3EEENS4_18smem_ptr_flag_bitsILi8EEENSS_INS5_IJNSA_ILi8EEESH_EEENS5_IJSH_SC_EEEEEEEvNS4_8identityENS4_18SM100_TMA_2SM_LOADES1A_vS1B_EENS_8epilogue10collective18CollectiveEpilogueINS1E_23Sm100TmaWarpSpecializedILi1ELi1ELi64ELb0ELb0EEEJNS5_IJSH_SG_SH_EEENS5_IJNSS_ISH_SC_EENSS_ISG_SC_EEEEEaSJ_aSJ_NS1E_6fusion15FusionCallbacksIS1I_NS1N_17LinearCombinationIaiaiLNS_15FloatRoundStyleE2EEES1J_S1M_JEEENS4_5SM1004TMEM4LOAD26SM100_TMEM_LOAD_32dp32b64xENS4_13SM90_TMA_LOADENS11_INS12_ILi2ELi4ELi3EEES15_NSS_INS5_IJS16_SG_EEENS5_IJSG_SC_EEEEEEENS4_39AutoVectorizingCopyWithAssumedAlignmentILi128EEENS4_14SM90_TMA_STOREES22_S24_S24_EEEvvEEEEvNT_6ParamsE:
        .type           _ZN7cutlass13device_kernelINS_4gemm6kernel13GemmUniversalIN4cute5tupleIJiiiiEEENS1_10collective13CollectiveMmaINS1_35MainloopSm100TmaUmmaWarpSpecializedILi10ELi2ELi4ENS5_IJNS4_1CILi2EEESB_NSA_ILi1EEEEEEEENS5_IJNSA_ILi256EEENSA_ILi64EEENSA_ILi128EEEEEEaNS5_IJlSC_lEEEaSJ_NS4_8TiledMMAINS4_8MMA_AtomIJNS4_21SM100_MMA_S8_2x1SM_SSIaaiLi256ELi64ELNS4_4UMMA5MajorE0ELSO_0ELNSN_8SaturateE0EEEEEENS4_6LayoutINS5_IJSC_SC_SC_EEENS5_IJNSA_ILi0EEESU_SU_EEEEENS5_IJNS4_10UnderscoreESX_SX_EEEEENS4_28SM100_TMA_2SM_LOAD_MULTICASTENS4_14ComposedLayoutINS4_7SwizzleILi3ELi4ELi3EEENS4_18smem_ptr_flag_bitsILi8EEENSS_INS5_IJNSA_ILi8EEESH_EEENS5_IJSH_SC_EEEEEEEvNS4_8identityENS4_18SM100_TMA_2SM_LOADES1A_vS1B_EENS_8epilogue10collective18CollectiveEpilogueINS1E_23Sm100TmaWarpSpecializedILi1ELi1ELi64ELb0ELb0EEEJNS5_IJSH_SG_SH_EEENS5_IJNSS_ISH_SC_EENSS_ISG_SC_EEEEEaSJ_aSJ_NS1E_6fusion15FusionCallbacksIS1I_NS1N_17LinearCombinationIaiaiLNS_15FloatRoundStyleE2EEES1J_S1M_JEEENS4_5SM1004TMEM4LOAD26SM100_TMEM_LOAD_32dp32b64xENS4_13SM90_TMA_LOADENS11_INS12_ILi2ELi4ELi3EEES15_NSS_INS5_IJS16_SG_EEENS5_IJSG_SC_EEEEEEENS4_39AutoVectorizingCopyWithAssumedAlignmentILi128EEENS4_14SM90_TMA_STOREES22_S24_S24_EEEvvEEEEvNT_6ParamsE,@function
        .size           _ZN7cutlass13device_kernelINS_4gemm6kernel13GemmUniversalIN4cute5tupleIJiiiiEEENS1_10collective13CollectiveMmaINS1_35MainloopSm100TmaUmmaWarpSpecializedILi10ELi2ELi4ENS5_IJNS4_1CILi2EEESB_NSA_ILi1EEEEEEEENS5_IJNSA_ILi256EEENSA_ILi64EEENSA_ILi128EEEEEEaNS5_IJlSC_lEEEaSJ_NS4_8TiledMMAINS4_8MMA_AtomIJNS4_21SM100_MMA_S8_2x1SM_SSIaaiLi256ELi64ELNS4_4UMMA5MajorE0ELSO_0ELNSN_8SaturateE0EEEEEENS4_6LayoutINS5_IJSC_SC_SC_EEENS5_IJNSA_ILi0EEESU_SU_EEEEENS5_IJNS4_10UnderscoreESX_SX_EEEEENS4_28SM100_TMA_2SM_LOAD_MULTICASTENS4_14ComposedLayoutINS4_7SwizzleILi3ELi4ELi3EEENS4_18smem_ptr_flag_bitsILi8EEENSS_INS5_IJNSA_ILi8EEESH_EEENS5_IJSH_SC_EEEEEEEvNS4_8identityENS4_18SM100_TMA_2SM_LOADES1A_vS1B_EENS_8epilogue10collective18CollectiveEpilogueINS1E_23Sm100TmaWarpSpecializedILi1ELi1ELi64ELb0ELb0EEEJNS5_IJSH_SG_SH_EEENS5_IJNSS_ISH_SC_EENSS_ISG_SC_EEEEEaSJ_aSJ_NS1E_6fusion15FusionCallbacksIS1I_NS1N_17LinearCombinationIaiaiLNS_15FloatRoundStyleE2EEES1J_S1M_JEEENS4_5SM1004TMEM4LOAD26SM100_TMEM_LOAD_32dp32b64xENS4_13SM90_TMA_LOADENS11_INS12_ILi2ELi4ELi3EEES15_NSS_INS5_IJS16_SG_EEENS5_IJSG_SC_EEEEEEENS4_39AutoVectorizingCopyWithAssumedAlignmentILi128EEENS4_14SM90_TMA_STOREES22_S24_S24_EEEvvEEEEvNT_6ParamsE,(.L_x_168 - _ZN7cutlass13device_kernelINS_4gemm6kernel13GemmUniversalIN4cute5tupleIJiiiiEEENS1_10collective13CollectiveMmaINS1_35MainloopSm100TmaUmmaWarpSpecializedILi10ELi2ELi4ENS5_IJNS4_1CILi2EEESB_NSA_ILi1EEEEEEEENS5_IJNSA_ILi256EEENSA_ILi64EEENSA_ILi128EEEEEEaNS5_IJlSC_lEEEaSJ_NS4_8TiledMMAINS4_8MMA_AtomIJNS4_21SM100_MMA_S8_2x1SM_SSIaaiLi256ELi64ELNS4_4UMMA5MajorE0ELSO_0ELNSN_8SaturateE0EEEEEENS4_6LayoutINS5_IJSC_SC_SC_EEENS5_IJNSA_ILi0EEESU_SU_EEEEENS5_IJNS4_10UnderscoreESX_SX_EEEEENS4_28SM100_TMA_2SM_LOAD_MULTICASTENS4_14ComposedLayoutINS4_7SwizzleILi3ELi4ELi3EEENS4_18smem_ptr_flag_bitsILi8EEENSS_INS5_IJNSA_ILi8EEESH_EEENS5_IJSH_SC_EEEEEEEvNS4_8identityENS4_18SM100_TMA_2SM_LOADES1A_vS1B_EENS_8epilogue10collective18CollectiveEpilogueINS1E_23Sm100TmaWarpSpecializedILi1ELi1ELi64ELb0ELb0EEEJNS5_IJSH_SG_SH_EEENS5_IJNSS_ISH_SC_EENSS_ISG_SC_EEEEEaSJ_aSJ_NS1E_6fusion15FusionCallbacksIS1I_NS1N_17LinearCombinationIaiaiLNS_15FloatRoundStyleE2EEES1J_S1M_JEEENS4_5SM1004TMEM4LOAD26SM100_TMEM_LOAD_32dp32b64xENS4_13SM90_TMA_LOADENS11_INS12_ILi2ELi4ELi3EEES15_NSS_INS5_IJS16_SG_EEENS5_IJSG_SC_EEEEEEENS4_39AutoVectorizingCopyWithAssumedAlignmentILi128EEENS4_14SM90_TMA_STOREES22_S24_S24_EEEvvEEEEvNT_6ParamsE)
        .other          _ZN7cutlass13device_kernelINS_4gemm6kernel13GemmUniversalIN4cute5tupleIJiiiiEEENS1_10collective13CollectiveMmaINS1_35MainloopSm100TmaUmmaWarpSpecializedILi10ELi2ELi4ENS5_IJNS4_1CILi2EEESB_NSA_ILi1EEEEEEEENS5_IJNSA_ILi256EEENSA_ILi64EEENSA_ILi128EEEEEEaNS5_IJlSC_lEEEaSJ_NS4_8TiledMMAINS4_8MMA_AtomIJNS4_21SM100_MMA_S8_2x1SM_SSIaaiLi256ELi64ELNS4_4UMMA5MajorE0ELSO_0ELNSN_8SaturateE0EEEEEENS4_6LayoutINS5_IJSC_SC_SC_EEENS5_IJNSA_ILi0EEESU_SU_EEEEENS5_IJNS4_10UnderscoreESX_SX_EEEEENS4_28SM100_TMA_2SM_LOAD_MULTICASTENS4_14ComposedLayoutINS4_7SwizzleILi3ELi4ELi3EEENS4_18smem_ptr_flag_bitsILi8EEENSS_INS5_IJNSA_ILi8EEESH_EEENS5_IJSH_SC_EEEEEEEvNS4_8identityENS4_18SM100_TMA_2SM_LOADES1A_vS1B_EENS_8epilogue10collective18CollectiveEpilogueINS1E_23Sm100TmaWarpSpecializedILi1ELi1ELi64ELb0ELb0EEEJNS5_IJSH_SG_SH_EEENS5_IJNSS_ISH_SC_EENSS_ISG_SC_EEEEEaSJ_aSJ_NS1E_6fusion15FusionCallbacksIS1I_NS1N_17LinearCombinationIaiaiLNS_15FloatRoundStyleE2EEES1J_S1M_JEEENS4_5SM1004TMEM4LOAD26SM100_TMEM_LOAD_32dp32b64xENS4_13SM90_TMA_LOADENS11_INS12_ILi2ELi4ELi3EEES15_NSS_INS5_IJS16_SG_EEENS5_IJSG_SC_EEEEEEENS4_39AutoVectorizingCopyWithAssumedAlignmentILi128EEENS4_14SM90_TMA_STOREES22_S24_S24_EEEvvEEEEvNT_6ParamsE,@"STO_CUDA_ENTRY STV_DEFAULT"
_ZN7cutlass13device_kernelINS_4gemm6kernel13GemmUniversalIN4cute5tupleIJiiiiEEENS1_10collective13CollectiveMmaINS1_35MainloopSm100TmaUmmaWarpSpecializedILi10ELi2ELi4ENS5_IJNS4_1CILi2EEESB_NSA_ILi1EEEEEEEENS5_IJNSA_ILi256EEENSA_ILi64EEENSA_ILi128EEEEEEaNS5_IJlSC_lEEEaSJ_NS4_8TiledMMAINS4_8MMA_AtomIJNS4_21SM100_MMA_S8_2x1SM_SSIaaiLi256ELi64ELNS4_4UMMA5MajorE0ELSO_0ELNSN_8SaturateE0EEEEEENS4_6LayoutINS5_IJSC_SC_SC_EEENS5_IJNSA_ILi0EEESU_SU_EEEEENS5_IJNS4_10UnderscoreESX_SX_EEEEENS4_28SM100_TMA_2SM_LOAD_MULTICASTENS4_14ComposedLayoutINS4_7SwizzleILi3ELi4ELi3EEENS4_18smem_ptr_flag_bitsILi8EEENSS_INS5_IJNSA_ILi8EEESH_EEENS5_IJSH_SC_EEEEEEEvNS4_8identityENS4_18SM100_TMA_2SM_LOADES1A_vS1B_EENS_8epilogue10collective18CollectiveEpilogueINS1E_23Sm100TmaWarpSpecializedILi1ELi1ELi64ELb0ELb0EEEJNS5_IJSH_SG_SH_EEENS5_IJNSS_ISH_SC_EENSS_ISG_SC_EEEEEaSJ_aSJ_NS1E_6fusion15FusionCallbacksIS1I_NS1N_17LinearCombinationIaiaiLNS_15FloatRoundStyleE2EEES1J_S1M_JEEENS4_5SM1004TMEM4LOAD26SM100_TMEM_LOAD_32dp32b64xENS4_13SM90_TMA_LOADENS11_INS12_ILi2ELi4ELi3EEES15_NSS_INS5_IJS16_SG_EEENS5_IJSG_SC_EEEEEEENS4_39AutoVectorizingCopyWithAssumedAlignmentILi128EEENS4_14SM90_TMA_STOREES22_S24_S24_EEEvvEEEEvNT_6ParamsE:
[----:B------:R-:W1:Y:S01]  /*0000*/  LDC R1, c[0x0][0x37c] ;  /* 0x0000df00ff017b82 */ /* 0x000e620000000800 */
[----:B------:R-:W2:Y:S01]  /*0010*/  S2R R142, SR_TID.X ;  /* 0x00000000008e7919 */ /* 0x000ea20000002100 */
[----:B------:R-:W3:Y:S06]  /*0020*/  LDCU.64 UR8, c[0x0][0x890] ;  /* 0x00011200ff0877ac */ /* 0x000eec0008000a00 */
[----:B------:R-:W4:Y:S01]  /*0030*/  S2UR UR55, SR_CgaCtaId ;  /* 0x00000000003779c3 */ /* 0x000f220000008800 */
[----:B------:R-:W-:Y:S02]  /*0040*/  PRMT R147, RZ, 0x7610, R147 ;  /* 0x00007610ff937816 */ /* 0x000fe40000000093 */
[----:B------:R-:W-:Y:S01]  /*0050*/  ELECT P1, URZ, PT ;  /* 0x0000000000ff782f */ /* 0x000fe20003820000 */
[----:B---3--:R-:W-:-:S04]  /*0060*/  UISETP.NE.U32.AND UP0, UPT, UR8, URZ, UPT ;  /* 0x000000ff0800728c */ /* 0x008fc8000bf05070 */
[----:B------:R-:W-:Y:S02]  /*0070*/  UISETP.NE.AND.EX UP0, UPT, UR9, URZ, UPT, UP0 ;  /* 0x000000ff0900728c */ /* 0x000fe4000bf05300 */
[----:B----4-:R-:W-:Y:S02]  /*0080*/  ULOP3.LUT UR47, UR55, 0x1, URZ, 0xc0, !UPT ;  /* 0x00000001372f7892 */ /* 0x010fe4000f8ec0ff */
[----:B------:R-:W-:Y:S01]  /*0090*/  ULOP3.LUT UR48, UR55, 0x1, URZ, 0x3c, !UPT ;  /* 0x0000000137307892 */ /* 0x000fe2000f8e3cff */
[----:B--2---:R-:W-:-:S05]  /*00a0*/  SHF.R.U32.HI R148, RZ, 0x5, R142 ;  /* 0x00000005ff947819 */ /* 0x004fca000001168e */
[----:B------:R-:W2:Y:S02]  /*00b0*/  SHFL.IDX PT, R0, R148, RZ, 0x1f ;  /* 0x00001fff94007589 */ /* 0x000ea400000e0000 */
[----:B--2---:R-:W-:Y:S01]  /*00c0*/  R2UR UR18, R0 ;  /* 0x00000000001272ca */ /* 0x004fe200000e0000 */
[----:B-1----:R-:W-:-:S14]  /*00d0*/  BRA.U UP0, `(.L_x_0) ;  /* 0x0000000100307547 */ /* 0x002fdc000b800000 */
[----:B------:R-:W1:Y:S02]  /*00e0*/  LDCU.64 UR4, c[0x0][0x888] ;  /* 0x00011100ff0477ac */ /* 0x000e640008000a00 */
[----:B-1----:R-:W-:-:S04]  /*00f0*/  UISETP.NE.U32.AND UP0, UPT, UR4, URZ, UPT ;  /* 0x000000ff0400728c */ /* 0x002fc8000bf05070 */
[----:B------:R-:W-:-:S09]  /*0100*/  UISETP.NE.AND.EX UP0, UPT, UR5, URZ, UPT, UP0 ;  /* 0x000000ff0500728c */ /* 0x000fd2000bf05300 */
[----:B------:R-:W-:Y:S05]  /*0110*/  BRA.U !UP0, `(.L_x_1) ;  /* 0x0000000108147547 */ /* 0x000fea000b800000 */
[----:B------:R-:W1:Y:S01]  /*0120*/  LDC.64 R72, c[0x0][0x888] ;  /* 0x00022200ff487b82 */ /* 0x000e620000000a00 */
[----:B------:R-:W1:Y:S02]  /*0130*/  LDCU.64 UR4, c[0x0][0x358] ;  /* 0x00006b00ff0477ac */ /* 0x000e640008000a00 */
[----:B-1----:R1:W5:Y:S01]  /*0140*/  LDG.E R72, desc[UR4][R72.64] ;  /* 0x0000000448487981 */ /* 0x002362000c1e1900 */
[----:B------:R-:W-:Y:S01]  /*0150*/  HFMA2 R147, -RZ, RZ, 0, 5.9604644775390625e-08 ;  /* 0x00000001ff937431 */ /* 0x000fe200000001ff */
[----:B------:R-:W-:Y:S05]  /*0160*/  BRA `(.L_x_0) ;  /* 0x00000000000c7947 */ /* 0x000fea0003800000 */
.L_x_1:
[----:B------:R-:W1:Y:S01]  /*0170*/  LDCU UR4, c[0x0][0x880] ;  /* 0x00011000ff0477ac */ /* 0x000e620008000800 */
[----:B------:R-:W-:Y:S01]  /*0180*/  HFMA2 R147, -RZ, RZ, 0, 5.9604644775390625e-08 ;  /* 0x00000001ff937431 */ /* 0x000fe200000001ff */
[----:B-1----:R-:W-:-:S07]  /*0190*/  MOV R72, UR4 ;  /* 0x0000000400487c02 */ /* 0x002fce0008000f00 */
.L_x_0:
[----:B------:R-:W2:Y:S02]  /*01a0*/  LDCU.64 UR4, c[0x0][0x8b0] ;  /* 0x00011600ff0477ac */ /* 0x000ea40008000a00 */
[----:B--2---:R-:W-:-:S04]  /*01b0*/  UISETP.NE.U32.AND UP0, UPT, UR4, URZ, UPT ;  /* 0x000000ff0400728c */ /* 0x004fc8000bf05070 */
[----:B------:R-:W-:-:S09]  /*01c0*/  UISETP.NE.AND.EX UP0, UPT, UR5, URZ, UPT, UP0 ;  /* 0x000000ff0500728c */ /* 0x000fd2000bf05300 */
[----:B------:R-:W-:Y:S05]  /*01d0*/  BRA.U UP0, `(.L_x_2) ;  /* 0x0000000100287547 */ /* 0x000fea000b800000 */
[----:B------:R-:W2:Y:S02]  /*01e0*/  LDCU.64 UR4, c[0x0][0x8a8] ;  /* 0x00011500ff0477ac */ /* 0x000ea40008000a00 */
[----:B--2---:R-:W-:-:S04]  /*01f0*/  UISETP.NE.U32.AND UP0, UPT, UR4, URZ, UPT ;  /* 0x000000ff0400728c */ /* 0x004fc8000bf05070 */
[----:B------:R-:W-:-:S09]  /*0200*/  UISETP.NE.AND.EX UP0, UPT, UR5, URZ, UPT, UP0 ;  /* 0x000000ff0500728c */ /* 0x000fd2000bf05300 */
[----:B------:R-:W-:Y:S05]  /*0210*/  BRA.U !UP0, `(.L_x_3) ;  /* 0x0000000108107547 */ /* 0x000fea000b800000 */
[----:B------:R-:W2:Y:S01]  /*0220*/  LDC.64 R70, c[0x0][0x8a8] ;  /* 0x00022a00ff467b82 */ /* 0x000ea20000000a00 */
[----:B------:R-:W2:Y:S02]  /*0230*/  LDCU.64 UR4, c[0x0][0x358] ;  /* 0x00006b00ff0477ac */ /* 0x000ea40008000a00 */
[----:B--2---:R2:W5:Y:S01]  /*0240*/  LDG.E R70, desc[UR4][R70.64] ;  /* 0x0000000446467981 */ /* 0x004562000c1e1900 */
[----:B------:R-:W-:Y:S05]  /*0250*/  BRA `(.L_x_2) ;  /* 0x0000000000087947 */ /* 0x000fea0003800000 */
.L_x_3:
[----:B------:R-:W2:Y:S02]  /*0260*/  LDCU UR4, c[0x0][0x8a0] ;  /* 0x00011400ff0477ac */ /* 0x000ea40008000800 */
[----:B--2---:R-:W-:Y:S02]  /*0270*/  MOV R70, UR4 ;  /* 0x0000000400467c02 */ /* 0x004fe40008000f00 */
.L_x_2:
[----:B------:R-:W-:Y:S01]  /*0280*/  IMAD.U32 R0, RZ, RZ, UR18 ;  /* 0x00000012ff007e24 */ /* 0x000fe2000f8e00ff */
[----:B------:R-:W-:Y:S04]  /*0290*/  BSSY.RECONVERGENT B0, `(.L_x_4) ;  /* 0x000000c000007945 */ /* 0x000fe80003800200 */
[C---:B------:R-:W-:Y:S02]  /*02a0*/  ISETP.NE.OR P2, PT, R0.reuse, 0x1, !P1 ;  /* 0x000000010000780c */ /* 0x040fe40004f45670 */
[----:B------:R-:W-:-:S11]  /*02b0*/  ISETP.NE.OR P0, PT, R0, 0x3, !P1 ;  /* 0x000000030000780c */ /* 0x000fd60004f05670 */
[----:B------:R-:W-:Y:S05]  /*02c0*/  @P2 BRA `(.L_x_5) ;  /* 0x0000000000202947 */ /* 0x000fea0003800000 */
[----:B------:R-:W3:Y:S02]  /*02d0*/  LDCU.64 UR4, c[0x0][0x348] ;  /* 0x00006900ff0477ac */ /* 0x000ee40008000a00 */
[----:B---3--:R-:W-:Y:S02]  /*02e0*/  UIADD3 UR6, UP1, UPT, UR4, 0x80, URZ ;  /* 0x0000008004067890 */ /* 0x008fe4000ff3e0ff */
[----:B------:R-:W-:Y:S02]  /*02f0*/  UIADD3 UR4, UP0, UPT, UR4, 0x180, URZ ;  /* 0x0000018004047890 */ /* 0x000fe4000ff1e0ff */
[----:B------:R-:W-:Y:S02]  /*0300*/  UIADD3.X UR7, UPT, UPT, URZ, UR5, URZ, UP1, !UPT ;  /* 0x00000005ff077290 */ /* 0x000fe40008ffe4ff */
[----:B------:R-:W-:-:S07]  /*0310*/  UIADD3.X UR5, UPT, UPT, URZ, UR5, URZ, UP0, !UPT ;  /* 0x00000005ff057290 */ /* 0x000fce00087fe4ff */
[----:B------:R3:W-:Y:S02]  /*0320*/  UTMACCTL.PF [UR6] ;  /* 0x00000000060079b9 */ /* 0x0007e40008040000 */
[----:B------:R3:W-:Y:S02]  /*0330*/  UTMACCTL.PF [UR4] ;  /* 0x00000000040079b9 */ /* 0x0007e40008040000 */
[----:B---3--:R-:W-:Y:S01]  /*0340*/  NOP ;  /* 0x0000000000007918 */ /* 0x008fe20000000000 */
.L_x_5:
[----:B------:R-:W-:Y:S05]  /*0350*/  BSYNC.RECONVERGENT B0 ;  /* 0x0000000000007941 */ /* 0x000fea0003800200 */
.L_x_4:
[----:B------:R-:W-:Y:S04]  /*0360*/  BSSY.RECONVERGENT B0, `(.L_x_6) ;  /* 0x000000a000007945 */ /* 0x000fe80003800200 */
        /* <DEDUP_REMOVED lines=9> */
.L_x_7:
[----:B------:R-:W-:Y:S05]  /*0400*/  BSYNC.RECONVERGENT B0 ;  /* 0x0000000000007941 */ /* 0x000fea0003800200 */
.L_x_6:
[----:B------:R-:W3:Y:S01]  /*0410*/  LDCU.64 UR4, c[0x0][0x888] ;  /* 0x00011100ff0477ac */ /* 0x000ee20008000a00 */
[----:B------:R-:W-:Y:S02]  /*0420*/  UISETP.EQ.U32.AND UP1, UPT, UR8, URZ, UPT ;  /* 0x000000ff0800728c */ /* 0x000fe4000bf22070 */
[----:B------:R-:W-:Y:S02]  /*0430*/  UPLOP3.LUT UP3, UPT, UPT, UPT, UPT, 0x80, 0x8 ;  /* 0x000000000008789c */ /* 0x000fe40003f6f070 */
[----:B---3--:R-:W-:-:S04]  /*0440*/  UISETP.NE.U32.AND UP0, UPT, UR4, URZ, UPT ;  /* 0x000000ff0400728c */ /* 0x008fc8000bf05070 */
[----:B------:R-:W-:-:S04]  /*0450*/  UISETP.NE.AND.EX UP0, UPT, UR5, URZ, UPT, UP0 ;  /* 0x000000ff0500728c */ /* 0x000fc8000bf05300 */
[----:B------:R-:W-:-:S04]  /*0460*/  UISETP.EQ.OR.EX UP2, UPT, UR9, URZ, !UP0, UP1 ;  /* 0x000000ff0900728c */ /* 0x000fc8000c742710 */
[----:B------:R-:W-:-:S05]  /*0470*/  UP2UR UR61, UPR, URZ, 0x4 ;  /* 0x00000004ff3d7883 */ /* 0x000fca0008000000 */
[----:B------:R-:W-:Y:S07]  /*0480*/  BRA.U !UP2, `(.L_x_8) ;  /* 0x000000010a207547 */ /* 0x000fee000b800000 */
[----:B-----5:R-:W-:Y:S01]  /*0490*/  R2UR UR5, R72 ;  /* 0x00000000480572ca */ /* 0x020fe200000e0000 */
[----:B------:R-:W-:Y:S02]  /*04a0*/  UISETP.NE.U32.AND UP1, UPT, UR8, URZ, UPT ;  /* 0x000000ff0800728c */ /* 0x000fe4000bf25070 */
[----:B------:R-:W-:Y:S02]  /*04b0*/  USEL UR4, URZ, 0xffffffff, UP0 ;  /* 0xffffffffff047887 */ /* 0x000fe40008000000 */
[----:B------:R-:W-:-:S08]  /*04c0*/  UISETP.NE.AND.EX UP1, UPT, UR9, URZ, UPT, UP1 ;  /* 0x000000ff0900728c */ /* 0x000fd0000bf25310 */
[----:B------:R-:W-:-:S04]  /*04d0*/  UISETP.NE.AND UP0, UPT, UR5, URZ, UPT ;  /* 0x000000ff0500728c */ /* 0x000fc8000bf05270 */
[----:B------:R-:W-:-:S04]  /*04e0*/  @!UP1 USEL UR4, URZ, 0xffffffff, UP0 ;  /* 0xffffffffff049887 */ /* 0x000fc80008000000 */
[----:B------:R-:W-:-:S04]  /*04f0*/  ULOP3.LUT UR4, UR4, 0x1, URZ, 0xc0, !UPT ;  /* 0x0000000104047892 */ /* 0x000fc8000f8ec0ff */
[----:B------:R-:W-:-:S11]  /*0500*/  UISETP.NE.U32.AND UP3, UPT, UR4, 0x1, UPT ;  /* 0x000000010400788c */ /* 0x000fd6000bf65070 */
.L_x_8:
[----:B------:R-:W3:Y:S01]  /*0510*/  SHFL.IDX PT, R0, R148, RZ, 0x1f ;  /* 0x00001fff94007589 */ /* 0x000ee200000e0000 */
[----:B------:R-:W-:-:S04]  /*0520*/  UISETP.NE.AND UP0, UPT, UR18, 0x2, UPT ;  /* 0x000000021200788c */ /* 0x000fc8000bf05270 */
[----:B------:R-:W-:Y:S02]  /*0530*/  UISETP.EQ.AND UP1, UPT, UR47, URZ, !UP0 ;  /* 0x000000ff2f00728c */ /* 0x000fe4000c722270 */
[----:B------:R-:W-:-:S04]  /*0540*/  USEL UR34, URZ, 0x1, UP0 ;  /* 0x00000001ff227887 */ /* 0x000fc80008000000 */
[----:B------:R-:W-:Y:S02]  /*0550*/  PLOP3.LUT P3, PT, P1, PT, UP1, 0x80, 0x8 ;  /* 0x000000000008781c */ /* 0x000fe40000f6f018 */
[----:B---3--:R-:W-:-:S13]  /*0560*/  ISETP.NE.AND P0, PT, R0, RZ, PT ;  /* 0x000000ff0000720c */ /* 0x008fda0003f05270 */
[----:B------:R-:W-:Y:S05]  /*0570*/  @P0 BRA `(.L_x_9) ;  /* 0x0000000000900947 */ /* 0x000fea0003800000 */
[----:B------:R-:W-:Y:S01]  /*0580*/  ELECT P0, URZ, PT ;  /* 0x0000000000ff782f */ /* 0x000fe20003800000 */
[----:B------:R-:W-:-:S12]  /*0590*/  BSSY.RECONVERGENT B0, `(.L_x_9) ;  /* 0x0000022000007945 */ /* 0x000fd80003800200 */
[----:B------:R-:W-:Y:S05]  /*05a0*/  @!P0 BRA `(.L_x_10) ;  /* 0x0000000000808947 */ /* 0x000fea0003800000 */
[----:B------:R-:W-:Y:S01]  /*05b0*/  UMOV UR4, 0x400 ;  /* 0x0000040000047882 */ /* 0x000fe20000000000 */
[----:B------:R-:W-:Y:S01]  /*05c0*/  UMOV UR8, 0x1 ;  /* 0x0000000100087882 */ /* 0x000fe20000000000 */
[----:B------:R-:W-:Y:S01]  /*05d0*/  UMOV UR6, 0x2 ;  /* 0x0000000200067882 */ /* 0x000fe20000000000 */
[----:B------:R-:W-:Y:S02]  /*05e0*/  ULEA UR4, UR55, UR4, 0x18 ;  /* 0x0000000437047291 */ /* 0x000fe4000f8ec0ff */
[----:B------:R-:W-:-:S04]  /*05f0*/  UIADD3 UR8, UPT, UPT, -UR8, 0x100000, URZ ;  /* 0x0010000008087890 */ /* 0x000fc8000fffe1ff */
[----:B------:R-:W-:Y:S02]  /*0600*/  USHF.L.U32 UR9, UR8, 0xb, URZ ;  /* 0x0000000b08097899 */ /* 0x000fe400080006ff */
[----:B------:R-:W-:Y:S02]  /*0610*/  USHF.L.U32 UR8, UR8, 0x1, URZ ;  /* 0x0000000108087899 */ /* 0x000fe400080006ff */
[----:B------:R-:W-:-:S04]  /*0620*/  UIADD3 UR6, UPT, UPT, -UR6, 0x100000, URZ ;  /* 0x0010000006067890 */ /* 0x000fc8000fffe1ff */
[----:B------:R-:W-:Y:S02]  /*0630*/  USHF.L.U32 UR7, UR6, 0xb, URZ ;  /* 0x0000000b06077899 */ /* 0x000fe400080006ff */
[----:B------:R-:W-:Y:S01]  /*0640*/  USHF.L.U32 UR6, UR6, 0x1, URZ ;  /* 0x0000000106067899 */ /* 0x000fe200080006ff */
[----:B------:R-:W3:Y:S03]  /*0650*/  FENCE.VIEW.ASYNC.S ;  /* 0x00000000000073c6 */ /* 0x000ee60000000000 */
[----:B---3--:R3:W4:Y:S08]  /*0660*/  SYNCS.EXCH.64 URZ, [UR4], UR8 ;  /* 0x0000000804ff75b2 */ /* 0x0087300008000100 */
[----:B------:R3:W1:Y:S01]  /*0670*/  SYNCS.EXCH.64 URZ, [UR4+0x50], UR6 ;  /* 0x0000500604ff75b2 */ /* 0x0006620008000100 */
        /* <DEDUP_REMOVED lines=17> */
[----:B------:R3:W1:Y:S02]  /*0790*/  SYNCS.EXCH.64 URZ, [UR4+0x98], UR6 ;  /* 0x0000980604ff75b2 */ /* 0x0006640008000100 */
[----:B---34-:R-:W-:Y:S01]  /*07a0*/  NOP ;  /* 0x0000000000007918 */ /* 0x018fe20000000000 */
.L_x_10:
[----:B------:R-:W-:Y:S05]  /*07b0*/  BSYNC.RECONVERGENT B0 ;  /* 0x0000000000007941 */ /* 0x000fea0003800200 */
.L_x_9:
[----:B------:R-:W3:Y:S01]  /*07c0*/  SHFL.IDX PT, R0, R148, RZ, 0x1f ;  /* 0x00001fff94007589 */ /* 0x000ee200000e0000 */
[----:B------:R-:W-:Y:S01]  /*07d0*/  NOP ;  /* 0x0000000000007918 */ /* 0x000fe20000000000 */
[----:B---3--:R-:W-:-:S13]  /*07e0*/  ISETP.NE.AND P0, PT, R0, 0x1, PT ;  /* 0x000000010000780c */ /* 0x008fda0003f05270 */
[----:B------:R-:W-:Y:S05]  /*07f0*/  @P0 BRA `(.L_x_11) ;  /* 0x00000000003c0947 */ /* 0x000fea0003800000 */
        /* <DEDUP_REMOVED lines=10> */
[----:B------:R-:W-:Y:S01]  /*08a0*/  ELECT P0, URZ, PT ;  /* 0x0000000000ff782f */ /* 0x000fe20003800000 */
[----:B------:R-:W3:Y:S02]  /*08b0*/  FENCE.VIEW.ASYNC.S ;  /* 0x00000000000073c6 */ /* 0x000ee40000000000 */
[----:B---3--:R3:W4:Y:S08]  /*08c0*/  SYNCS.EXCH.64 URZ, [UR4+0xa0], UR8 ;  /* 0x0000a00804ff75b2 */ /* 0x0087300008000100 */
[----:B------:R3:W1:Y:S01]  /*08d0*/  SYNCS.EXCH.64 URZ, [UR4+0xa8], UR6 ;  /* 0x0000a80604ff75b2 */ /* 0x0006620008000100 */
[----:B------:R-:W-:Y:S01]  /*08e0*/  NOP ;  /* 0x0000000000007918 */ /* 0x000fe20000000000 */
.L_x_11:
[----:B------:R-:W2:Y:S01]  /*08f0*/  SHFL.IDX PT, R0, R148, RZ, 0x1f ;  /* 0x00001fff94007589 */ /* 0x000ea200000e0000 */
[----:B------:R-:W-:Y:S01]  /*0900*/  NOP ;  /* 0x0000000000007918 */ /* 0x000fe20000000000 */
[----:B--2---:R-:W-:-:S13]  /*0910*/  ISETP.NE.AND P0, PT, R0, 0x3, PT ;  /* 0x000000030000780c */ /* 0x004fda0003f05270 */
[----:B------:R-:W-:Y:S05]  /*0920*/  @P0 BRA `(.L_x_12) ;  /* 0x00000000002c0947 */ /* 0x000fea0003800000 */
[----:B---3--:R-:W-:Y:S01]  /*0930*/  UMOV UR6, 0x400 ;  /* 0x0000040000067882 */ /* 0x008fe20000000000 */
[----:B------:R-:W-:Y:S01]  /*0940*/  UMOV UR4, 0x20 ;  /* 0x0000002000047882 */ /* 0x000fe20000000000 */
[----:B------:R-:W-:Y:S02]  /*0950*/  ULEA UR6, UR55, UR6, 0x18 ;  /* 0x0000000637067291 */ /* 0x000fe4000f8ec0ff */
[----:B------:R-:W-:-:S04]  /*0960*/  UIADD3 UR4, UPT, UPT, -UR4, 0x100000, URZ ;  /* 0x0010000004047890 */ /* 0x000fc8000fffe1ff */
[----:B------:R-:W-:Y:S02]  /*0970*/  USHF.L.U32 UR5, UR4, 0xb, URZ ;  /* 0x0000000b04057899 */ /* 0x000fe400080006ff */
[----:B------:R-:W-:Y:S01]  /*0980*/  USHF.L.U32 UR4, UR4, 0x1, URZ ;  /* 0x0000000104047899 */ /* 0x000fe200080006ff */
[----:B------:R-:W-:Y:S01]  /*0990*/  ELECT P0, URZ, PT ;  /* 0x0000000000ff782f */ /* 0x000fe20003800000 */
[----:B------:R-:W2:Y:S10]  /*09a0*/  FENCE.VIEW.ASYNC.S ;  /* 0x00000000000073c6 */ /* 0x000eb40000000000 */
[----:B--2---:R2:W3:Y:S01]  /*09b0*/  SYNCS.EXCH.64 URZ, [UR6+0xb0], UR4 ;  /* 0x0000b00406ff75b2 */ /* 0x0044e20008000100 */
[----:B------:R2:W1:Y:S01]  /*09c0*/  SYNCS.EXCH.64 URZ, [UR6+0xb8], UR4 ;  /* 0x0000b80406ff75b2 */ /* 0x0004620008000100 */
[----:B------:R-:W-:Y:S01]  /*09d0*/  NOP ;  /* 0x0000000000007918 */ /* 0x000fe20000000000 */
.L_x_12:
[----:B------:R-:W4:Y:S01]  /*09e0*/  SHFL.IDX PT, R0, R148, RZ, 0x1f ;  /* 0x00001fff94007589 */ /* 0x000f2200000e0000 */
[----:B------:R-:W-:Y:S01]  /*09f0*/  NOP ;  /* 0x0000000000007918 */ /* 0x000fe20000000000 */
[----:B----4-:R-:W-:-:S13]  /*0a00*/  ISETP.NE.AND P0, PT, R0, 0x4, PT ;  /* 0x000000040000780c */ /* 0x010fda0003f05270 */
[----:B------:R-:W-:Y:S05]  /*0a10*/  @P0 BRA `(.L_x_13) ;  /* 0x0000000000480947 */ /* 0x000fea0003800000 */
[----:B--23--:R-:W-:Y:S01]  /*0a20*/  UMOV UR4, 0x3a0 ;  /* 0x000003a000047882 */ /* 0x00cfe20000000000 */
[----:B------:R-:W-:Y:S01]  /*0a30*/  UMOV UR6, 0x400 ;  /* 0x0000040000067882 */ /* 0x000fe20000000000 */
[----:B------:R-:W-:Y:S01]  /*0a40*/  USEL UR4, UR4, 0x320, UP3 ;  /* 0x0000032004047887 */ /* 0x000fe20009800000 */
        /* <DEDUP_REMOVED lines=9> */
[----:B------:R-:W2:Y:S02]  /*0ae0*/  FENCE.VIEW.ASYNC.S ;  /* 0x00000000000073c6 */ /* 0x000ea40000000000 */
[----:B--2---:R4:W2:Y:S08]  /*0af0*/  SYNCS.EXCH.64 URZ, [UR6+0xc0], UR8 ;  /* 0x0000c00806ff75b2 */ /* 0x0048b00008000100 */
[----:B------:R4:W3:Y:S01]  /*0b00*/  SYNCS.EXCH.64 URZ, [UR6+0xd0], UR4 ;  /* 0x0000d00406ff75b2 */ /* 0x0008e20008000100 */
[----:B------:R4:W1:Y:S01]  /*0b10*/  SYNCS.EXCH.64 URZ, [UR6+0xc8], UR8 ;  /* 0x0000c80806ff75b2 */ /* 0x0008620008000100 */
[----:B------:R4:W1:Y:S02]  /*0b20*/  SYNCS.EXCH.64 URZ, [UR6+0xd8], UR4 ;  /* 0x0000d80406ff75b2 */ /* 0x0008640008000100 */
[----:B----4-:R-:W-:Y:S01]  /*0b30*/  NOP ;  /* 0x0000000000007918 */ /* 0x010fe20000000000 */
.L_x_13:
[----:B------:R-:W4:Y:S01]  /*0b40*/  SHFL.IDX PT, R0, R148, RZ, 0x1f ;  /* 0x00001fff94007589 */ /* 0x000f2200000e0000 */
[----:B------:R-:W-:Y:S01]  /*0b50*/  NOP ;  /* 0x0000000000007918 */ /* 0x000fe20000000000 */
[----:B----4-:R-:W-:-:S13]  /*0b60*/  ISETP.NE.AND P0, PT, R0, 0x5, PT ;  /* 0x000000050000780c */ /* 0x010fda0003f05270 */
[----:B------:R-:W-:Y:S05]  /*0b70*/  @P0 BRA `(.L_x_14) ;  /* 0x0000000000540947 */ /* 0x000fea0003800000 */
[----:B--23--:R-:W-:Y:S01]  /*0b80*/  UMOV UR4, 0x400 ;  /* 0x0000040000047882 */ /* 0x00cfe20000000000 */
        /* <DEDUP_REMOVED lines=14> */
[----:B------:R4:W1:Y:S01]  /*0c70*/  SYNCS.EXCH.64 URZ, [UR4+0x108], UR8 ;  /* 0x0001080804ff75b2 */ /* 0x0008620008000100 */
[----:B------:R4:W1:Y:S01]  /*0c80*/  SYNCS.EXCH.64 URZ, [UR4+0xf0], UR6 ;  /* 0x0000f00604ff75b2 */ /* 0x0008620008000100 */
[----:B------:R4:W1:Y:S01]  /*0c90*/  SYNCS.EXCH.64 URZ, [UR4+0x110], UR8 ;  /* 0x0001100804ff75b2 */ /* 0x0008620008000100 */
[----:B------:R4:W1:Y:S01]  /*0ca0*/  SYNCS.EXCH.64 URZ, [UR4+0xf8], UR6 ;  /* 0x0000f80604ff75b2 */ /* 0x0008620008000100 */
[----:B------:R4:W1:Y:S02]  /*0cb0*/  SYNCS.EXCH.64 URZ, [UR4+0x118], UR8 ;  /* 0x0001180804ff75b2 */ /* 0x0008640008000100 */
[----:B----4-:R-:W-:Y:S01]  /*0cc0*/  NOP ;  /* 0x0000000000007918 */ /* 0x010fe20000000000 */
.L_x_14:
[----:B------:R-:W4:Y:S01]  /*0cd0*/  SHFL.IDX PT, R0, R148, RZ, 0x1f ;  /* 0x00001fff94007589 */ /* 0x000f2200000e0000 */
[----:B------:R-:W-:Y:S01]  /*0ce0*/  ISETP.NE.OR P1, PT, RZ, UR18, !P1 ;  /* 0x00000012ff007c0c */ /* 0x000fe2000cf25670 */
[----:B------:R-:W-:Y:S01]  /*0cf0*/  NOP ;  /* 0x0000000000007918 */ /* 0x000fe20000000000 */
[----:B----4-:R-:W-:-:S13]  /*0d00*/  ISETP.NE.AND P0, PT, R0, 0x3, PT ;  /* 0x000000030000780c */ /* 0x010fda0003f05270 */
[----:B------:R-:W-:Y:S05]  /*0d10*/  @P0 BRA `(.L_x_15) ;  /* 0x0000000000340947 */ /* 0x000fea0003800000 */
[----:B--23--:R-:W-:Y:S01]  /*0d20*/  UMOV UR4, 0x400 ;  /* 0x0000040000047882 */ /* 0x00cfe20000000000 */
[----:B------:R-:W-:Y:S01]  /*0d30*/  UMOV UR6, 0x20 ;  /* 0x0000002000067882 */ /* 0x000fe20000000000 */
[----:B------:R-:W-:Y:S02]  /*0d40*/  ULEA UR4, UR55, UR4, 0x18 ;  /* 0x0000000437047291 */ /* 0x000fe4000f8ec0ff */
[----:B------:R-:W-:-:S04]  /*0d50*/  UIADD3 UR6, UPT, UPT, -UR6, 0x100000, URZ ;  /* 0x0010000006067890 */ /* 0x000fc8000fffe1ff */
[----:B------:R-:W-:Y:S02]  /*0d60*/  USHF.L.U32 UR7, UR6, 0xb, URZ ;  /* 0x0000000b06077899 */ /* 0x000fe400080006ff */
[----:B------:R-:W-:Y:S01]  /*0d70*/  USHF.L.U32 UR6, UR6, 0x1, URZ ;  /* 0x0000000106067899 */ /* 0x000fe200080006ff */
[----:B------:R-:W-:Y:S01]  /*0d80*/  ELECT P0, URZ, PT ;  /* 0x0000000000ff782f */ /* 0x000fe20003800000 */
[----:B------:R-:W2:Y:S10]  /*0d90*/  FENCE.VIEW.ASYNC.S ;  /* 0x00000000000073c6 */ /* 0x000eb40000000000 */
[----:B--2---:R4:W2:Y:S01]  /*0da0*/  SYNCS.EXCH.64 URZ, [UR4+0x120], UR6 ;  /* 0x0001200604ff75b2 */ /* 0x0048a20008000100 */
[----:B------:R4:W3:Y:S01]  /*0db0*/  SYNCS.EXCH.64 URZ, [UR4+0x130], UR6 ;  /* 0x0001300604ff75b2 */ /* 0x0008e20008000100 */
[----:B------:R4:W1:Y:S01]  /*0dc0*/  SYNCS.EXCH.64 URZ, [UR4+0x128], UR6 ;  /* 0x0001280604ff75b2 */ /* 0x0008620008000100 */
[----:B------:R4:W1:Y:S02]  /*0dd0*/  SYNCS.EXCH.64 URZ, [UR4+0x138], UR6 ;  /* 0x0001380604ff75b2 */ /* 0x0008640008000100 */
[----:B----4-:R-:W-:Y:S01]  /*0de0*/  NOP ;  /* 0x0000000000007918 */ /* 0x010fe20000000000 */
.L_x_15:
[----:B------:R-:W-:Y:S01]  /*0df0*/  VOTEU.ALL UP0, P1 ;  /* 0x0000000000ff7886 */ /* 0x000fe20000800000 */
[----:B--23--:R-:W-:Y:S01]  /*0e00*/  UMOV UR4, 0x20 ;  /* 0x0000002000047882 */ /* 0x00cfe20000000000 */
[----:B------:R-:W2:Y:S01]  /*0e10*/  LDCU UR7, c[0x0][0x36c] ;  /* 0x00006d80ff0777ac */ /* 0x000ea20008000800 */
[----:B------:R-:W-:Y:S01]  /*0e20*/  NOP ;  /* 0x0000000000007918 */ /* 0x000fe20000000000 */
[----:B------:R-:W-:Y:S01]  /*0e30*/  LOP3.LUT R0, R142, 0x1f, RZ, 0xc0, !PT ;  /* 0x0000001f8e007812 */ /* 0x000fe200078ec0ff */
[----:B------:R-:W-:Y:S01]  /*0e40*/  @!UP0 UMOV UR6, 0x400 ;  /* 0x0000040000068882 */ /* 0x000fe20000000000 */
[----:B------:R-:W-:-:S04]  /*0e50*/  @!UP0 UIADD3 UR4, UPT, UPT, -UR4, 0x100000, URZ ;  /* 0x0010000004048890 */ /* 0x000fc8000fffe1ff */
[----:B------:R-:W-:Y:S02]  /*0e60*/  @!UP0 USHF.L.U32 UR5, UR4, 0xb, URZ ;  /* 0x0000000b04058899 */ /* 0x000fe400080006ff */
[----:B------:R-:W-:Y:S02]  /*0e70*/  @!UP0 USHF.L.U32 UR4, UR4, 0x1, URZ ;  /* 0x0000000104048899 */ /* 0x000fe400080006ff */
[----:B------:R-:W-:Y:S01]  /*0e80*/  @!UP0 ULEA UR6, UR55, UR6, 0x18 ;  /* 0x0000000637068291 */ /* 0x000fe2000f8ec0ff */
[----:B------:R-:W-:Y:S01]  /*0e90*/  VOTEU.ALL UP0, P1 ;  /* 0x0000000000ff7886 */ /* 0x000fe20000800000 */
[----:B------:R-:W-:Y:S02]  /*0ea0*/  UISETP.NE.AND UP4, UPT, UR18, URZ, UPT ;  /* 0x000000ff1200728c */ /* 0x000fe4000bf85270 */
[----:B--2---:R-:W-:Y:S01]  /*0eb0*/  UISETP.EQ.U32.AND UP5, UPT, UR7, 0x1, UPT ;  /* 0x000000010700788c */ /* 0x004fe2000bfa2070 */
[----:B------:R-:W2:Y:S07]  /*0ec0*/  FENCE.VIEW.ASYNC.S ;  /* 0x00000000000073c6 */ /* 0x000eae0000000000 */
[----:B--2---:R2:W3:Y:S01]  /*0ed0*/  @!UP0 SYNCS.EXCH.64 URZ, [UR6+0x140], UR4 ;  /* 0x0001400406ff85b2 */ /* 0x0044e20008000100 */
[----:B------:R-:W-:Y:S05]  /*0ee0*/  BRA.U !UP5, `(.L_x_16) ;  /* 0x000000010d087547 */ /* 0x000fea000b800000 */
[----:B-1-3--:R-:W-:Y:S01]  /*0ef0*/  UCGABAR_ARV ;  /* 0x00000000000079c7 */ /* 0x00afe20008000000 */
[----:B------:R-:W-:Y:S05]  /*0f00*/  BRA `(.L_x_17) ;  /* 0x0000000000047947 */ /* 0x000fea0003800000 */
.L_x_16:
[----:B-1-3--:R-:W-:Y:S01]  /*0f10*/  NOP ;  /* 0x0000000000007918 */ /* 0x00afe20000000000 */
.L_x_17:
[----:B------:R-:W1:Y:S01]  /*0f20*/  S2UR UR28, SR_CTAID.X ;  /* 0x00000000001c79c3 */ /* 0x000e620000002500 */
[----:B------:R-:W-:-:S05]  /*0f30*/  CS2R.32 R3, SR_CgaSize ;  /* 0x0000000000037805 */ /* 0x000fca0000008a00 */
[----:B------:R-:W-:-:S05]  /*0f40*/  IMAD R3, R3, -0xa0, RZ ;  /* 0xffffff6003037824 */ /* 0x000fca00078e02ff */
[----:B--2---:R-:W-:-:S14]  /*0f50*/  R2UR UR5, R3 ;  /* 0x00000000030572ca */ /* 0x004fdc00000e0000 */
[----:B------:R-:W2:Y:S01]  /*0f60*/  LDCU UR5, c[0x0][UR5+0x2b0] ;  /* 0x00005600050577ac */ /* 0x000ea20008000800 */
[----:B------:R-:W-:-:S05]  /*0f70*/  CS2R.32 R3, SR_CgaSize ;  /* 0x0000000000037805 */ /* 0x000fca0000008a00 */
[----:B------:R-:W-:-:S05]  /*0f80*/  IMAD R3, R3, -0xa0, RZ ;  /* 0xffffff6003037824 */ /* 0x000fca00078e02ff */
[----:B------:R-:W-:-:S14]  /*0f90*/  R2UR UR4, R3 ;  /* 0x00000000030472ca */ /* 0x000fdc00000e0000 */
[----:B------:R-:W3:Y:S01]  /*0fa0*/  LDCU UR4, c[0x0][UR4+0x2b4] ;  /* 0x00005680040477ac */ /* 0x000ee20008000800 */
[----:B------:R-:W4:Y:S01]  /*0fb0*/  S2UR UR7, SR_CTAID.Y ;  /* 0x00000000000779c3 */ /* 0x000f220000002600 */
[----:B------:R-:W3:Y:S01]  /*0fc0*/  LDCU UR19, c[0x0][0xb24] ;  /* 0x00016480ff1377ac */ /* 0x000ee20008000800 */
[----:B------:R-:W-:-:S05]  /*0fd0*/  CS2R.32 R3, SR_CgaSize ;  /* 0x0000000000037805 */ /* 0x000fca0000008a00 */
[----:B------:R-:W-:-:S05]  /*0fe0*/  IMAD R3, R3, -0xa0, RZ ;  /* 0xffffff6003037824 */ /* 0x000fca00078e02ff */
[----:B------:R-:W-:-:S14]  /*0ff0*/  R2UR UR60, R3 ;  /* 0x00000000033c72ca */ /* 0x000fdc00000e0000 */
[----:B------:R-:W3:Y:S01]  /*1000*/  LDCU UR60, c[0x0][UR60+0x2a0] ;  /* 0x000054003c3c77ac */ /* 0x000ee20008000800 */
[----:B------:R-:W1:Y:S01]  /*1010*/  S2UR UR36, SR_CTAID.Z ;  /* 0x00000000002479c3 */ /* 0x000e620000002700 */
[----:B------:R-:W-:-:S05]  /*1020*/  CS2R.32 R3, SR_CgaSize ;  /* 0x0000000000037805 */ /* 0x000fca0000008a00 */
[----:B------:R-:W-:-:S05]  /*1030*/  IMAD R3, R3, -0xa0, RZ ;  /* 0xffffff6003037824 */ /* 0x000fca00078e02ff */
[----:B------:R-:W-:-:S14]  /*1040*/  R2UR UR57, R3 ;  /* 0x00000000033972ca */ /* 0x000fdc00000e0000 */
[----:B------:R-:W3:Y:S01]  /*1050*/  LDCU UR57, c[0x0][UR57+0x2a4] ;  /* 0x00005480393977ac */ /* 0x000ee20008000800 */
[----:B------:R-:W-:Y:S02]  /*1060*/  UISETP.GT.U32.AND UP0, UPT, UR47, 0xffff, UPT ;  /* 0x0000ffff2f00788c */ /* 0x000fe4000bf04070 */
[----:B------:R-:W-:Y:S01]  /*1070*/  USHF.L.U32 UR24, UR55, 0xc, URZ ;  /* 0x0000000c37187899 */ /* 0x000fe200080006ff */
[----:B-1----:R-:W-:Y:S01]  /*1080*/  I2FP.F32.U32 R3, UR28 ;  /* 0x0000001c00037c45 */ /* 0x002fe20008201000 */
[----:B------:R-:W-:Y:S01]  /*1090*/  UMOV UR29, 0x5 ;  /* 0x00000005001d7882 */ /* 0x000fe20000000000 */
[----:B------:R-:W1:Y:S03]  /*10a0*/  LDCU UR40, c[0x0][0xb24] ;  /* 0x00016480ff2877ac */ /* 0x000e660008000800 */
[----:B--2---:R-:W-:Y:S01]  /*10b0*/  FMUL R3, R3, UR5 ;  /* 0x0000000503037c20 */ /* 0x004fe20008400000 */
[----:B------:R-:W-:Y:S01]  /*10c0*/  USEL UR5, UR47, 0xffff, !UP0 ;  /* 0x0000ffff2f057887 */ /* 0x000fe2000c000000 */
[----:B----4-:R-:W-:Y:S01]  /*10d0*/  I2FP.F32.U32 R2, UR7 ;  /* 0x0000000700027c45 */ /* 0x010fe20008201000 */
[----:B------:R-:W2:Y:S03]  /*10e0*/  LDCU UR27, c[0x0][0xb30] ;  /* 0x00016600ff1b77ac */ /* 0x000ea60008000800 */
[----:B------:R-:W4:Y:S01]  /*10f0*/  F2I.U32.TRUNC.NTZ R3, R3 ;  /* 0x0000000300037305 */ /* 0x000f22000020f000 */
[----:B---3--:R-:W-:Y:S01]  /*1100*/  FMUL R2, R2, UR4 ;  /* 0x0000000402027c20 */ /* 0x008fe20008400000 */
[----:B------:R-:W-:-:S02]  /*1110*/  ULOP3.LUT UR25, UR5, 0xffff, URZ, 0xc0, !UPT ;  /* 0x0000ffff05197892 */ /* 0x000fc4000f8ec0ff */
[----:B------:R-:W-:Y:S01]  /*1120*/  UISETP.GE.AND UP2, UPT, UR19, 0x1, UPT ;  /* 0x000000011300788c */ /* 0x000fe2000bf46270 */
[----:B------:R-:W-:-:S03]  /*1130*/  UMOV UR46, UR7 ;  /* 0x00000007002e7c82 */ /* 0x000fc60008000000 */
[----:B------:R-:W3:Y:S01]  /*1140*/  F2I.U32.TRUNC.NTZ R2, R2 ;  /* 0x0000000200027305 */ /* 0x000ee2000020f000 */
[----:B------:R-:W-:Y:S01]  /*1150*/  UMOV UR45, UR28 ;  /* 0x0000001c002d7c82 */ /* 0x000fe20008000000 */
[----:B----4-:R-:W-:Y:S02]  /*1160*/  R2UR UR4, R3 ;  /* 0x00000000030472ca */ /* 0x010fe400000e0000 */
[----:B------:R-:W-:Y:S02]  /*1170*/  PRMT R3, RZ, 0x7610, R3 ;  /* 0x00007610ff037816 */ /* 0x000fe40000000003 */
[----:B---3--:R-:W-:Y:S02]  /*1180*/  R2UR UR6, R2 ;  /* 0x00000000020672ca */ /* 0x008fe400000e0000 */
[----:B------:R-:W-:-:S07]  /*1190*/  PRMT R2, RZ, 0x7610, R2 ;  /* 0x00007610ff027816 */ /* 0x000fce0000000002 */
[----:B------:R-:W-:-:S04]  /*11a0*/  UIADD3 UR5, UPT, UPT, -UR4, URZ, URZ ;  /* 0x000000ff04057290 */ /* 0x000fc8000fffe1ff */
[----:B------:R-:W-:Y:S02]  /*11b0*/  UIMAD UR60, UR60, UR5, UR28 ;  /* 0x000000053c3c72a4 */ /* 0x000fe4000f8e021c */
[----:B------:R-:W-:-:S04]  /*11c0*/  UIADD3 UR4, UPT, UPT, -UR6, URZ, URZ ;  /* 0x000000ff06047290 */ /* 0x000fc8000fffe1ff */
[----:B------:R-:W-:Y:S01]  /*11d0*/  UIMAD UR57, UR57, UR4, UR7 ;  /* 0x00000004393972a4 */ /* 0x000fe2000f8e0207 */
[----:B-12---:R-:W-:Y:S11]  /*11e0*/  BRA.U UP4, `(.L_x_18) ;  /* 0x00000001043c7547 */ /* 0x006ff6000b800000 */
[----:B------:R-:W-:Y:S02]  /*11f0*/  UISETP.GT.U32.AND UP0, UPT, UR60, 0x1, UPT ;  /* 0x000000013c00788c */ /* 0x000fe4000bf04070 */
[----:B------:R-:W-:Y:S02]  /*1200*/  ULOP3.LUT UR4, UR60, 0xfffffffe, URZ, 0xc0, !UPT ;  /* 0xfffffffe3c047892 */ /* 0x000fe4000f8ec0ff */
[----:B------:R-:W-:Y:S02]  /*1210*/  UISETP.NE.AND UP1, UPT, UR57, URZ, UP0 ;  /* 0x000000ff3900728c */ /* 0x000fe40008725270 */
[----:B------:R-:W-:Y:S02]  /*1220*/  UISETP.NE.AND UP0, UPT, UR57, 0x1, UP0 ;  /* 0x000000013900788c */ /* 0x000fe40008705270 */
[----:B------:R-:W-:Y:S02]  /*1230*/  USEL UR7, URZ, 0x1, UP1 ;  /* 0x00000001ff077887 */ /* 0x000fe40008800000 */
[----:B------:R-:W-:-:S02]  /*1240*/  USEL UR6, URZ, 0x4, UP0 ;  /* 0x00000004ff067887 */ /* 0x000fc40008000000 */
[----:B------:R-:W-:Y:S02]  /*1250*/  USEL UR5, URZ, 0x2, UP1 ;  /* 0x00000002ff057887 */ /* 0x000fe40008800000 */
[----:B------:R-:W-:Y:S02]  /*1260*/  ULEA UR4, UR57, UR4, 0x1 ;  /* 0x0000000439047291 */ /* 0x000fe4000f8e08ff */
[----:B------:R-:W-:Y:S02]  /*1270*/  USEL UR8, URZ, 0x8, UP0 ;  /* 0x00000008ff087887 */ /* 0x000fe40008000000 */
[----:B------:R-:W-:-:S03]  /*1280*/  UIADD3 UR5, UPT, UPT, UR5, UR6, UR7 ;  /* 0x0000000605057290 */ /* 0x000fc6000fffe007 */
[----:B------:R-:W-:Y:S01]  /*1290*/  UMOV UR6, 0x3 ;  /* 0x0000000300067882 */ /* 0x000fe20000000000 */
[----:B------:R-:W-:Y:S02]  /*12a0*/  UIADD3 UR5, UPT, UPT, UR5, UR8, URZ ;  /* 0x0000000805057290 */ /* 0x000fe4000fffe0ff */
[----:B------:R-:W-:-:S04]  /*12b0*/  USHF.L.U32 UR4, UR6, UR4, URZ ;  /* 0x0000000406047299 */ /* 0x000fc800080006ff */
[----:B------:R-:W-:Y:S02]  /*12c0*/  MOV R3, UR5 ;  /* 0x0000000500037c02 */ /* 0x000fe40008000f00 */
[----:B------:R-:W-:Y:S02]  /*12d0*/  MOV R2, UR4 ;  /* 0x0000000400027c02 */ /* 0x000fe40008000f00 */
.L_x_18:
[----:B------:R-:W-:Y:S05]  /*12e0*/  BRA.U !UP2, `(.L_x_19) ;  /* 0x000000010ad47547 */ /* 0x000fea000b800000 */
[----:B------:R-:W1:Y:S01]  /*12f0*/  LDCU.128 UR20, c[0x0][0xb10] ;  /* 0x00016200ff1477ac */ /* 0x000e620008000c00 */
[----:B------:R-:W2:Y:S01]  /*1300*/  LDCU UR6, c[0x0][0x370] ;  /* 0x00006e00ff0677ac */ /* 0x000ea20008000800 */
[----:B------:R-:W3:Y:S01]  /*1310*/  LDCU UR5, c[0x0][0x374] ;  /* 0x00006e80ff0577ac */ /* 0x000ee20008000800 */
[----:B------:R-:W4:Y:S01]  /*1320*/  LDCU UR26, c[0x0][0xb0c] ;  /* 0x00016180ff1a77ac */ /* 0x000f220008000800 */
[----:B------:R-:W4:Y:S01]  /*1330*/  LDCU UR4, c[0x0][0xb20] ;  /* 0x00016400ff0477ac */ /* 0x000f220008000800 */
[----:B------:R-:W4:Y:S01]  /*1340*/  LDCU.64 UR8, c[0x0][0xb28] ;  /* 0x00016500ff0877ac */ /* 0x000f220008000a00 */
[----:B-1----:R-:W-:Y:S02]  /*1350*/  UISETP.NE.AND UP0, UPT, UR22, 0x1, UPT ;  /* 0x000000011600788c */ /* 0x002fe4000bf05270 */
[----:B---3--:R-:W-:Y:S02]  /*1360*/  UIMAD.WIDE.U32 UR10, UR5, UR23, URZ ;  /* 0x00000017050a72a5 */ /* 0x008fe4000f8e00ff */
[----:B--2---:R-:W-:-:S02]  /*1370*/  UIMAD.WIDE.U32 UR12, UR6, UR20, URZ ;  /* 0x00000014060c72a5 */ /* 0x004fc4000f8e00ff */
[----:B----4-:R-:W-:Y:S02]  /*1380*/  UISETP.NE.AND UP1, UPT, UR26, 0x1, UPT ;  /* 0x000000011a00788c */ /* 0x010fe4000bf25270 */
[----:B------:R-:W-:Y:S01]  /*1390*/  UISETP.NE.AND UP2, UPT, UR19, 0x1, UPT ;  /* 0x000000011300788c */ /* 0x000fe2000bf45270 */
[----:B------:R-:W-:Y:S02]  /*13a0*/  UMOV UR10, UR11 ;  /* 0x0000000b000a7c82 */ /* 0x000fe40008000000 */
[----:B------:R-:W-:Y:S01]  /*13b0*/  UMOV UR12, UR13 ;  /* 0x0000000d000c7c82 */ /* 0x000fe20008000000 */
[----:B------:R-:W-:Y:S02]  /*13c0*/  @UP0 USHF.R.U32.HI UR5, URZ, UR4, UR10 ;  /* 0x00000004ff050299 */ /* 0x000fe4000801160a */
[----:B------:R-:W-:Y:S02]  /*13d0*/  UIMAD.WIDE.U32 UR16, UR46, UR23, URZ ;  /* 0x000000172e1072a5 */ /* 0x000fe4000f8e00ff */
[----:B------:R-:W-:-:S02]  /*13e0*/  UIMAD.WIDE.U32 UR10, UR5, UR8, URZ ;  /* 0x00000008050a72a5 */ /* 0x000fc4000f8e00ff */
[----:B------:R-:W-:Y:S02]  /*13f0*/  @UP1 USHF.R.U32.HI UR6, URZ, UR21, UR12 ;  /* 0x00000015ff061299 */ /* 0x000fe4000801160c */
[----:B------:R-:W-:Y:S02]  /*1400*/  UIMAD.WIDE.U32 UR14, UR28, UR20, URZ ;  /* 0x000000141c0e72a5 */ /* 0x000fe4000f8e00ff */
[----:B------:R-:W-:Y:S01]  /*1410*/  UIMAD.WIDE.U32 UR12, UR6, UR8, URZ ;  /* 0x00000008060c72a5 */ /* 0x000fe2000f8e00ff */
[----:B------:R-:W-:Y:S01]  /*1420*/  UMOV UR16, UR17 ;  /* 0x0000001100107c82 */ /* 0x000fe20008000000 */
[----:B------:R-:W-:Y:S01]  /*1430*/  UMOV UR10, UR11 ;  /* 0x0000000b000a7c82 */ /* 0x000fe20008000000 */
[----:B------:R-:W-:Y:S02]  /*1440*/  USHF.R.U32.HI UR16, URZ, UR4, UR16 ;  /* 0x00000004ff107299 */ /* 0x000fe40008011610 */
[----:B------:R-:W-:Y:S02]  /*1450*/  @UP2 USHF.R.U32.HI UR5, URZ, UR9, UR10 ;  /* 0x00000009ff052299 */ /* 0x000fe4000801160a */
[----:B------:R-:W-:Y:S01]  /*1460*/  UMOV UR7, UR13 ;  /* 0x0000000d00077c82 */ /* 0x000fe20008000000 */
[----:B------:R-:W-:Y:S01]  /*1470*/  UMOV UR14, UR15 ;  /* 0x0000000f000e7c82 */ /* 0x000fe20008000000 */
[----:B------:R-:W-:-:S02]  /*1480*/  @UP2 USHF.R.U32.HI UR6, URZ, UR9, UR7 ;  /* 0x00000009ff062299 */ /* 0x000fc40008011607 */
[----:B------:R-:W-:Y:S02]  /*1490*/  USHF.R.U32.HI UR14, URZ, UR21, UR14 ;  /* 0x00000015ff0e7299 */ /* 0x000fe4000801160e */
[----:B------:R-:W-:Y:S02]  /*14a0*/  USEL UR4, UR46, UR16, !UP0 ;  /* 0x000000102e047287 */ /* 0x000fe4000c000000 */
[----:B------:R-:W-:Y:S02]  /*14b0*/  UIMAD UR7, UR5, UR19, URZ ;  /* 0x00000013050772a4 */ /* 0x000fe4000f8e02ff */
[----:B------:R-:W-:Y:S02]  /*14c0*/  USEL UR5, UR28, UR14, !UP1 ;  /* 0x0000000e1c057287 */ /* 0x000fe4000c800000 */
[----:B------:R-:W-:Y:S02]  /*14d0*/  UIMAD UR12, UR6, UR19, URZ ;  /* 0x00000013060c72a4 */ /* 0x000fe4000f8e02ff */
[----:B------:R-:W-:-:S02]  /*14e0*/  UISETP.GE.AND UP0, UPT, UR4, UR7, UPT ;  /* 0x000000070400728c */ /* 0x000fc4000bf06270 */
[----:B------:R-:W-:Y:S02]  /*14f0*/  UIMAD.WIDE.U32 UR10, UR4, UR8, URZ ;  /* 0x00000008040a72a5 */ /* 0x000fe4000f8e00ff */
[----:B------:R-:W-:Y:S02]  /*1500*/  UISETP.GE.OR UP0, UPT, UR5, UR12, UP0 ;  /* 0x0000000c0500728c */ /* 0x000fe40008706670 */
[----:B------:R-:W-:Y:S02]  /*1510*/  UIMAD.WIDE.U32 UR12, UR5, UR8, URZ ;  /* 0x00000008050c72a5 */ /* 0x000fe4000f8e00ff */
[----:B------:R-:W-:Y:S01]  /*1520*/  UIADD3 UR10, UPT, UPT, -UR4, URZ, URZ ;  /* 0x000000ff040a7290 */ /* 0x000fe2000fffe1ff */
[----:B------:R-:W-:Y:S01]  /*1530*/  UMOV UR8, UR11 ;  /* 0x0000000b00087c82 */ /* 0x000fe20008000000 */
[----:B------:R-:W-:Y:S02]  /*1540*/  UIADD3 UR45, UPT, UPT, -UR5, URZ, URZ ;  /* 0x000000ff052d7290 */ /* 0x000fe4000fffe1ff */
[----:B------:R-:W-:-:S03]  /*1550*/  USHF.R.U32.HI UR8, URZ, UR9, UR8 ;  /* 0x00000009ff087299 */ /* 0x000fc60008011608 */
[----:B------:R-:W-:Y:S01]  /*1560*/  @!UP0 UMOV UR7, UR13 ;  /* 0x0000000d00078c82 */ /* 0x000fe20008000000 */
[----:B------:R-:W-:Y:S02]  /*1570*/  UIMAD UR46, UR22, UR10, UR46 ;  /* 0x0000000a162e72a4 */ /* 0x000fe4000f8e022e */
[----:B------:R-:W-:Y:S02]  /*1580*/  USEL UR8, UR4, UR8, !UP2 ;  /* 0x0000000804087287 */ /* 0x000fe4000d000000 */
[----:B------:R-:W-:Y:S02]  /*1590*/  @!UP0 USHF.R.U32.HI UR7, URZ, UR9, UR7 ;  /* 0x00000009ff078299 */ /* 0x000fe40008011607 */
[----:B------:R-:W-:Y:S02]  /*15a0*/  UIADD3 UR9, UPT, UPT, -UR8, URZ, URZ ;  /* 0x000000ff08097290 */ /* 0x000fe4000fffe1ff */
[----:B------:R-:W-:Y:S02]  /*15b0*/  @!UP0 USEL UR7, UR5, UR7, !UP2 ;  /* 0x0000000705078287 */ /* 0x000fe4000d000000 */
[----:B------:R-:W-:-:S02]  /*15c0*/  UIMAD UR9, UR19, UR9, UR4 ;  /* 0x00000009130972a4 */ /* 0x000fc4000f8e0204 */
[----:B------:R-:W-:Y:S02]  /*15d0*/  @!UP0 UIADD3 UR8, UPT, UPT, UR8, -UR7, URZ ;  /* 0x8000000708088290 */ /* 0x000fe4000fffe0ff */
[----:B------:R-:W-:Y:S02]  /*15e0*/  @!UP0 UIMAD UR6, UR9, UR6, UR7 ;  /* 0x00000006090682a4 */ /* 0x000fe4000f8e0207 */
[----:B------:R-:W-:Y:S02]  /*15f0*/  @!UP0 UIMAD UR4, UR8, UR19, UR5 ;  /* 0x00000013080482a4 */ /* 0x000fe4000f8e0205 */
[----:B------:R-:W-:Y:S02]  /*1600*/  UIMAD UR45, UR26, UR45, UR28 ;  /* 0x0000002d1a2d72a4 */ /* 0x000fe4000f8e021c */
[----:B------:R-:W-:Y:S01]  /*1610*/  UIMAD UR46, UR4, UR22, UR46 ;  /* 0x00000016042e72a4 */ /* 0x000fe2000f8e022e */
[----:B------:R-:W-:Y:S02]  /*1620*/  @!UP0 UMOV UR5, UR6 ;  /* 0x0000000600058c82 */ /* 0x000fe40008000000 */
[----:B------:R-:W-:-:S12]  /*1630*/  UIMAD UR45, UR5, UR26, UR45 ;  /* 0x0000001a052d72a4 */ /* 0x000fd8000f8e022d */
.L_x_19:
[----:B------:R-:W-:Y:S02]  /*1640*/  UISETP.NE.AND UP1, UPT, UR27, 0x1, UPT ;  /* 0x000000011b00788c */ /* 0x000fe4000bf25270 */
[----:B------:R-:W-:Y:S02]  /*1650*/  UISETP.NE.AND UP0, UPT, UR18, 0x2, UPT ;  /* 0x000000021200788c */ /* 0x000fe4000bf05270 */
[----:B------:R-:W-:Y:S02]  /*1660*/  ULOP3.LUT UR24, UR24, 0x2000, URZ, 0xc0, !UPT ;  /* 0x0000200018187892 */ /* 0x000fe4000f8ec0ff */
[----:B------:R-:W-:-:S03]  /*1670*/  USHF.L.U32 UR21, UR29, UR25, URZ ;  /* 0x000000191d157299 */ /* 0x000fc600080006ff */
[----:B------:R-:W-:Y:S09]  /*1680*/  BRA.U UP1, `(.L_x_20) ;  /* 0x0000000101447547 */ /* 0x000ff2000b800000 */
[----:B------:R-:W1:Y:S01]  /*1690*/  LDCU.128 UR8, c[0x0][0xb10] ;  /* 0x00016200ff0877ac */ /* 0x000e620008000c00 */
[----:B------:R-:W2:Y:S01]  /*16a0*/  LDCU UR12, c[0x0][0xb0c] ;  /* 0x00016180ff0c77ac */ /* 0x000ea20008000800 */
[----:B------:R-:W3:Y:S01]  /*16b0*/  LDCU UR13, c[0x0][0xb20] ;  /* 0x00016400ff0d77ac */ /* 0x000ee20008000800 */
[----:B-1----:R-:W-:Y:S02]  /*16c0*/  UIMAD.WIDE.U32 UR6, UR45, UR8, URZ ;  /* 0x000000082d0672a5 */ /* 0x002fe4000f8e00ff */
[----:B------:R-:W-:Y:S02]  /*16d0*/  UIMAD.WIDE.U32 UR4, UR46, UR11, URZ ;  /* 0x0000000b2e0472a5 */ /* 0x000fe4000f8e00ff */
[----:B--2---:R-:W-:Y:S02]  /*16e0*/  UISETP.NE.AND UP2, UPT, UR12, 0x1, UPT ;  /* 0x000000010c00788c */ /* 0x004fe4000bf45270 */
[----:B------:R-:W-:Y:S01]  /*16f0*/  UISETP.NE.AND UP1, UPT, UR10, 0x1, UPT ;  /* 0x000000010a00788c */ /* 0x000fe2000bf25270 */
[----:B------:R-:W-:-:S02]  /*1700*/  UMOV UR6, UR7 ;  /* 0x0000000700067c82 */ /* 0x000fc40008000000 */
[----:B------:R-:W-:Y:S01]  /*1710*/  UMOV UR4, UR5 ;  /* 0x0000000500047c82 */ /* 0x000fe20008000000 */
[----:B------:R-:W-:Y:S02]  /*1720*/  USHF.R.U32.HI UR6, URZ, UR9, UR6 ;  /* 0x00000009ff067299 */ /* 0x000fe40008011606 */
[----:B---3--:R-:W-:Y:S02]  /*1730*/  USHF.R.U32.HI UR4, URZ, UR13, UR4 ;  /* 0x0000000dff047299 */ /* 0x008fe40008011604 */
[----:B------:R-:W-:Y:S02]  /*1740*/  USEL UR5, UR45, UR6, !UP2 ;  /* 0x000000062d057287 */ /* 0x000fe4000d000000 */
[----:B------:R-:W-:-:S04]  /*1750*/  USEL UR4, UR46, UR4, !UP1 ;  /* 0x000000042e047287 */ /* 0x000fc8000c800000 */
[----:B------:R-:W-:Y:S02]  /*1760*/  UIADD3 UR6, UPT, UPT, -UR4, UR5, URZ ;  /* 0x0000000504067290 */ /* 0x000fe4000fffe1ff */
[----:B------:R-:W-:Y:S02]  /*1770*/  UIADD3 UR4, UPT, UPT, UR4, -UR5, URZ ;  /* 0x8000000504047290 */ /* 0x000fe4000fffe0ff */
[----:B------:R-:W-:Y:S02]  /*1780*/  UIMAD UR46, UR6, UR10, UR46 ;  /* 0x0000000a062e72a4 */ /* 0x000fe4000f8e022e */
[----:B------:R-:W-:-:S12]  /*1790*/  UIMAD UR45, UR4, UR12, UR45 ;  /* 0x0000000c042d72a4 */ /* 0x000fd8000f8e022d */
.L_x_20:
[----:B------:R-:W-:Y:S05]  /*17a0*/  BRA.U !UP5, `(.L_x_21) ;  /* 0x000000010d0c7547 */ /* 0x000fea000b800000 */
[----:B------:R-:W-:Y:S01]  /*17b0*/  UCGABAR_WAIT ;  /* 0x0000000000007dc7 */ /* 0x000fe20008000000 */
[----:B------:R-:W-:Y:S01]  /*17c0*/  CCTL.IVALL ;  /* 0x00000000ff00798f */ /* 0x000fe20002000000 */
[----:B------:R-:W-:Y:S05]  /*17d0*/  BRA `(.L_x_22) ;  /* 0x0000000000047947 */ /* 0x000fea0003800000 */
.L_x_21:
[----:B------:R-:W-:Y:S06]  /*17e0*/  BAR.SYNC.DEFER_BLOCKING 0x0 ;  /* 0x0000000000007b1d */ /* 0x000fec0000010000 */
.L_x_22:
[----:B------:R-:W-:Y:S05]  /*17f0*/  BRA.U UP0, `(.L_x_23) ;  /* 0x0000001500c07547 */ /* 0x000fea000b800000 */
[----:B------:R-:W1:Y:S01]  /*1800*/  LDCU UR6, c[0x0][0x38c] ;  /* 0x00007180ff0677ac */ /* 0x000e620008000800 */
[----:B------:R-:W-:Y:S01]  /*1810*/  PLOP3.LUT P1, PT, PT, PT, UP3, 0x80, 0x8 ;  /* 0x000000000008781c */ /* 0x000fe20003f2f038 */
[----:B------:R-:W-:Y:S01]  /*1820*/  IMAD.MOV.U32 R12, RZ, RZ, 0x1 ;  /* 0x00000001ff0c7424 */ /* 0x000fe200078e00ff */
[----:B------:R-:W-:Y:S01]  /*1830*/  ISETP.NE.AND P2, PT, R0, RZ, P3 ;  /* 0x000000ff0000720c */ /* 0x000fe20001f45270 */
[----:B------:R-:W-:Y:S01]  /*1840*/  USHF.L.U32 UR7, UR28, 0x7, URZ ;  /* 0x000000071c077899 */ /* 0x000fe200080006ff */
[----:B------:R-:W-:Y:S01]  /*1850*/  PLOP3.LUT P1, PT, P1, PT, PT, 0x8, 0x80 ;  /* 0x000000000080781c */ /* 0x000fe20000f2e170 */
[----:B------:R-:W-:Y:S01]  /*1860*/  USHF.L.U32 UR48, UR28, 0x5, URZ ;  /* 0x000000051c307899 */ /* 0x000fe200080006ff */
[----:B------:R-:W-:Y:S01]  /*1870*/  CS2R R10, SRZ ;  /* 0x00000000000a7805 */ /* 0x000fe2000001ff00 */
[----:B------:R-:W-:Y:S01]  /*1880*/  UISETP.NE.AND UP1, UPT, UR18, URZ, UPT ;  /* 0x000000ff1200728c */ /* 0x000fe2000bf25270 */
[----:B------:R-:W-:Y:S01]  /*1890*/  IMAD.MOV.U32 R9, RZ, RZ, RZ ;  /* 0x000000ffff097224 */ /* 0x000fe200078e00ff */
[----:B------:R-:W2:Y:S01]  /*18a0*/  LDCU UR39, c[0x0][0x370] ;  /* 0x00006e00ff2777ac */ /* 0x000ea20008000800 */
[----:B------:R-:W-:Y:S01]  /*18b0*/  IMAD.MOV.U32 R8, RZ, RZ, 0x1 ;  /* 0x00000001ff087424 */ /* 0x000fe200078e00ff */
[----:B------:R-:W3:Y:S01]  /*18c0*/  LDCU.64 UR26, c[0x0][0x348] ;  /* 0x00006900ff1a77ac */ /* 0x000ee20008000a00 */
[----:B-1----:R-:W-:-:S02]  /*18d0*/  UIADD3 UR5, UPT, UPT, UR6, 0x7f, URZ ;  /* 0x0000007f06057890 */ /* 0x002fc4000fffe0ff */
[----:B------:R-:W-:Y:S02]  /*18e0*/  UIADD3 UR49, UPT, UPT, UR6, 0xfe, URZ ;  /* 0x000000fe06317890 */ /* 0x000fe4000fffe0ff */
[----:B------:R-:W-:Y:S01]  /*18f0*/  USHF.R.S32.HI UR4, URZ, 0x1f, UR5 ;  /* 0x0000001fff047899 */ /* 0x000fe20008011405 */
[----:B------:R-:W1:Y:S03]  /*1900*/  LDCU UR38, c[0x0][0x374] ;  /* 0x00006e80ff2677ac */ /* 0x000e660008000800 */
[----:B------:R-:W-:Y:S02]  /*1910*/  ULEA.HI UR4, UR4, UR5, URZ, 0x7 ;  /* 0x0000000504047291 */ /* 0x000fe4000f8f38ff */
[----:B------:R-:W-:Y:S02]  /*1920*/  UIADD3 UR5, UPT, UPT, UR6, -0x1, URZ ;  /* 0xffffffff06057890 */ /* 0x000fe4000fffe0ff */
[----:B------:R-:W-:-:S02]  /*1930*/  USHF.R.S32.HI UR42, URZ, 0x7, UR4 ;  /* 0x00000007ff2a7899 */ /* 0x000fc40008011404 */
[----:B------:R-:W-:Y:S02]  /*1940*/  UISETP.GE.U32.AND UP2, UPT, UR5, -0xff, UPT ;  /* 0xffffff010500788c */ /* 0x000fe4000bf46070 */
[----:B------:R-:W-:Y:S02]  /*1950*/  UISETP.LT.U32.AND UP0, UPT, UR42, 0xa, UPT ;  /* 0x0000000a2a00788c */ /* 0x000fe4000bf01070 */
[----:B------:R-:W-:Y:S02]  /*1960*/  ULOP3.LUT UR5, UR7, 0x80, URZ, 0xc0, !UPT ;  /* 0x0000008007057892 */ /* 0x000fe4000f8ec0ff */
[----:B------:R-:W-:Y:S02]  /*1970*/  USEL UR41, UR42, 0xa, UP0 ;  /* 0x0000000a2a297887 */ /* 0x000fe40008000000 */
[----:B------:R-:W-:Y:S02]  /*1980*/  ULEA.HI UR44, UR24, UR5, URZ, 0x19 ;  /* 0x00000005182c7291 */ /* 0x000fe4000f8fc8ff */
[----:B------:R-:W-:-:S02]  /*1990*/  UIADD3 UR4, UPT, UPT, UR41, -0x1, URZ ;  /* 0xffffffff29047890 */ /* 0x000fc4000fffe0ff */
[----:B------:R-:W-:Y:S02]  /*19a0*/  @UP2 UIADD3 UR4, UPT, UPT, UR41, URZ, URZ ;  /* 0x000000ff29042290 */ /* 0x000fe4000fffe0ff */
[----:B------:R-:W-:Y:S02]  /*19b0*/  ULOP3.LUT UR48, UR48, 0x20, URZ, 0xc0, !UPT ;  /* 0x0000002030307892 */ /* 0x000fe4000f8ec0ff */
[----:B------:R-:W-:Y:S02]  /*19c0*/  USEL UR25, UR34, 0x2, UP1 ;  /* 0x0000000222197887 */ /* 0x000fe40008800000 */
[----:B------:R-:W-:Y:S02]  /*19d0*/  UIADD3 UR47, UPT, UPT, UR42, -UR41, URZ ;  /* 0x800000292a2f7290 */ /* 0x000fe4000fffe0ff */
[----:B------:R-:W-:Y:S02]  /*19e0*/  UIADD3 UR28, UPT, UPT, UR4, 0x1, URZ ;  /* 0x00000001041c7890 */ /* 0x000fe4000fffe0ff */
[----:B------:R-:W-:Y:S01]  /*19f0*/  UIADD3 UR43, UPT, UPT, -UR4, URZ, URZ ;  /* 0x000000ff042b7290 */ /* 0x000fe2000fffe1ff */
[----:B-123--:R-:W-:-:S11]  /*1a00*/  UMOV UR5, URZ ;  /* 0x000000ff00057c82 */ /* 0x00efd60008000000 */
.L_x_43:
[----:B------:R-:W-:Y:S01]  /*1a10*/  UISETP.NE.AND UP0, UPT, UR55, URZ, UPT ;  /* 0x000000ff3700728c */ /* 0x000fe2000bf05270 */
[----:B------:R-:W1:Y:S08]  /*1a20*/  S2UR UR55, SR_CgaCtaId ;  /* 0x00000000003779c3 */ /* 0x000e700000008800 */
[----:B------:R-:W-:Y:S05]  /*1a30*/  BRA.U UP0, `(.L_x_24) ;  /* 0x0000000100347547 */ /* 0x000fea000b800000 */
[----:B------:R-:W2:Y:S01]  /*1a40*/  S2R R0, SR_CgaCtaId ;  /* 0x0000000000007919 */ /* 0x000ea20000008800 */
[----:B------:R-:W-:-:S04]  /*1a50*/  MOV R2, 0x400 ;  /* 0x0000040000027802 */ /* 0x000fc80000000f00 */
[----:B--2---:R-:W-:Y:S02]  /*1a60*/  LEA R0, R0, R2, 0x18 ;  /* 0x0000000200007211 */ /* 0x004fe400078ec0ff */
[----:B------:R-:W-:-:S03]  /*1a70*/  SHF.L.U32 R2, R8, 0x1f, RZ ;  /* 0x0000001f08027819 */ /* 0x000fc600000006ff */
[----:B------:R-:W-:-:S04]  /*1a80*/  IMAD R0, R9, 0x8, R0 ;  /* 0x0000000809007824 */ /* 0x000fc800078e0200 */
[----:B------:R-:W2:Y:S02]  /*1a90*/  SYNCS.PHASECHK.TRANS64.TRYWAIT P0, [R0+URZ+0x130], R2 ;  /* 0x00013002000075a7 */ /* 0x000ea400080011ff */
[----:B--2---:R-:W-:Y:S05]  /*1aa0*/  @!P0 BRA `(.L_x_25) ;  /* 0x0000006000288947 */ /* 0x004fea0003800000 */
.L_x_120:
[----:B------:R-:W-:Y:S01]  /*1ab0*/  VIADD R9, R9, 0x1 ;  /* 0x0000000109097836 */ /* 0x000fe20000000000 */
[----:B------:R2:W-:Y:S04]  /*1ac0*/  SYNCS.ARRIVE.TRANS64.A1T0 RZ, [R0+URZ+0x120], RZ ;  /* 0x000120ff00ff79a7 */ /* 0x0005e800081000ff */
[----:B------:R-:W-:-:S04]  /*1ad0*/  ISETP.NE.AND P0, PT, R9, 0x2, PT ;  /* 0x000000020900780c */ /* 0x000fc80003f05270 */
[----:B------:R-:W-:Y:S02]  /*1ae0*/  SEL R9, R9, RZ, P0 ;  /* 0x000000ff09097207 */ /* 0x000fe40000000000 */
[----:B--2---:R-:W-:-:S04]  /*1af0*/  SEL R0, RZ, 0x1, P0 ;  /* 0x00000001ff007807 */ /* 0x004fc80000000000 */
[----:B------:R-:W-:-:S07]  /*1b00*/  LOP3.LUT R8, R8, R0, RZ, 0x3c, !PT ;  /* 0x0000000008087212 */ /* 0x000fce00078e3cff */
.L_x_24:
[----:B------:R-:W-:Y:S01]  /*1b10*/  UMOV UR6, 0x400 ;  /* 0x0000040000067882 */ /* 0x000fe20000000000 */
[----:B------:R-:W-:Y:S01]  /*1b20*/  SHF.L.U32 R0, R12, 0x1f, RZ ;  /* 0x0000001f0c007819 */ /* 0x000fe200000006ff */
[----:B-1----:R-:W-:Y:S02]  /*1b30*/  ULEA UR6, UR55, UR6, 0x18 ;  /* 0x0000000637067291 */ /* 0x002fe4000f8ec0ff */
[----:B------:R-:W-:Y:S02]  /*1b40*/  UISETP.GE.U32.AND UP0, UPT, UR49, 0xff, UPT ;  /* 0x000000ff3100788c */ /* 0x000fe4000bf06070 */
[----:B------:R-:W-:Y:S02]  /*1b50*/  ULEA UR4, UR5, UR6, 0x3 ;  /* 0x0000000605047291 */ /* 0x000fe4000f8e18ff */
[----:B------:R-:W-:Y:S01]  /*1b60*/  ULEA UR11, UR46, UR48, 0x6 ;  /* 0x000000302e0b7291 */ /* 0x000fe2000f8e30ff */
[----:B------:R-:W-:-:S06]  /*1b70*/  UMOV UR7, URZ ;  /* 0x000000ff00077c82 */ /* 0x000fcc0008000000 */
[----:B------:R1:W2:Y:S01]  /*1b80*/  SYNCS.PHASECHK.TRANS64.TRYWAIT P0, [UR4+0x50], R0 ;  /* 0x00005000ff0075a7 */ /* 0x0002a20008001104 */
[----:B------:R-:W-:-:S04]  /*1b90*/  ULEA.HI UR4, UR45, UR45, URZ, 0x1 ;  /* 0x0000002d2d047291 */ /* 0x000fc8000f8f08ff */
[----:B------:R-:W-:-:S04]  /*1ba0*/  USHF.L.U32 UR4, UR4, 0x7, URZ ;  /* 0x0000000704047899 */ /* 0x000fc800080006ff */
[----:B------:R-:W-:-:S04]  /*1bb0*/  ULOP3.LUT UR35, UR4, 0xffffff00, URZ, 0xc0, !UPT ;  /* 0xffffff0004237892 */ /* 0x000fc8000f8ec0ff */
[----:B------:R-:W-:Y:S01]  /*1bc0*/  UIADD3 UR35, UPT, UPT, UR44, UR35, URZ ;  /* 0x000000232c237290 */ /* 0x000fe2000fffe0ff */
[----:B------:R-:W-:Y:S11]  /*1bd0*/  BRA.U !UP0, `(.L_x_26) ;  /* 0x0000000108c47547 */ /* 0x000ff6000b800000 */
[----:B------:R-:W-:Y:S01]  /*1be0*/  UMOV UR13, UR43 ;  /* 0x0000002b000d7c82 */ /* 0x000fe20008000000 */
[----:B------:R-:W-:Y:S01]  /*1bf0*/  UMOV UR4, UR5 ;  /* 0x0000000500047c82 */ /* 0x000fe20008000000 */
[----:B------:R-:W-:-:S05]  /*1c00*/  UMOV UR34, URZ ;  /* 0x000000ff00227c82 */ /* 0x000fca0008000000 */
.L_x_32:
[----:B------:R-:W-:Y:S01]  /*1c10*/  ULEA UR33, UR4, UR6, 0x3 ;  /* 0x0000000604217291 */ /* 0x000fe2000f8e18ff */
[----:B--2---:R-:W-:Y:S01]  /*1c20*/  @P3 MOV R2, 0xa000 ;  /* 0x0000a00000023802 */ /* 0x004fe20000000f00 */
[----:B--234-:R-:W-:Y:S10]  /*1c30*/  @P0 BRA `(.L_x_27) ;  /* 0x00000000000c0947 */ /* 0x01cff40003800000 */
[----:B------:R-:W-:-:S04]  /*1c40*/  SHF.L.U32 R3, R12, 0x1f, RZ ;  /* 0x0000001f0c037819 */ /* 0x000fc800000006ff */
[----:B------:R-:W2:Y:S02]  /*1c50*/  SYNCS.PHASECHK.TRANS64.TRYWAIT P0, [UR33+0x50], R3 ;  /* 0x00005003ff0075a7 */ /* 0x000ea40008001121 */
[----:B--2---:R-:W-:Y:S05]  /*1c60*/  @!P0 BRA `(.L_x_28) ;  /* 0x0000005c00cc8947 */ /* 0x004fea0003800000 */
.L_x_27:
[----:B------:R2:W-:Y:S01]  /*1c70*/  @P3 SYNCS.ARRIVE.TRANS64 RZ, [UR33], R2 ;  /* 0x00000002ffff39a7 */ /* 0x0005e20008000021 */
[----:B------:R-:W-:Y:S02]  /*1c80*/  ULOP3.LUT UR5, UR25, 0x2, URZ, 0xfc, !UPT ;  /* 0x0000000219057892 */ /* 0x000fe4000f8efcff */
[----:B------:R-:W-:Y:S02]  /*1c90*/  UIADD3 UR13, UPT, UPT, UR13, 0x1, URZ ;  /* 0x000000010d0d7890 */ /* 0x000fe4000fffe0ff */
[----:B------:R-:W-:Y:S02]  /*1ca0*/  UISETP.NE.AND UP0, UPT, UR5, 0x2, UPT ;  /* 0x000000020500788c */ /* 0x000fe4000bf05270 */
[----:B------:R-:W-:-:S07]  /*1cb0*/  UISETP.NE.AND UP2, UPT, UR13, 0x1, UPT ;  /* 0x000000010d00788c */ /* 0x000fce000bf45270 */
[----:B------:R-:W-:Y:S05]  /*1cc0*/  BRA.U UP0, `(.L_x_29) ;  /* 0x0000000100047547 */ /* 0x000fea000b800000 */
[----:B------:R-:W-:Y:S05]  /*1cd0*/  BPT.TRAP 0x1 ;  /* 0x000000040000795c */ /* 0x000fea0000300000 */
.L_x_29:
[----:B------:R-:W-:Y:S04]  /*1ce0*/  BSSY.RECONVERGENT B0, `(.L_x_30) ;  /* 0x0000003000007945 */ /* 0x000fe80003800200 */
[----:B------:R-:W-:Y:S05]  /*1cf0*/  @!P2 BRA `(.L_x_31) ;  /* 0x000000000004a947 */ /* 0x000fea0003800000 */
[----:B------:R-:W-:Y:S05]  /*1d00*/  BPT.TRAP 0x1 ;  /* 0x000000040000795c */ /* 0x000fea0000300000 */
.L_x_31:
[----:B------:R-:W-:Y:S05]  /*1d10*/  BSYNC.RECONVERGENT B0 ;  /* 0x0000000000007941 */ /* 0x000fea0003800200 */
.L_x_30:
[----:B------:R-:W-:Y:S02]  /*1d20*/  UIADD3 UR5, UPT, UPT, UR4, 0x1, URZ ;  /* 0x0000000104057890 */ /* 0x000fe4000fffe0ff */
[----:B------:R-:W-:Y:S02]  /*1d30*/  ULEA UR32, UR4, UR24, 0xe ;  /* 0x0000001804207291 */ /* 0x000fe4000f8e70ff */
[----:B------:R-:W-:Y:S02]  /*1d40*/  UISETP.NE.AND UP0, UPT, UR5, 0xa, UPT ;  /* 0x0000000a0500788c */ /* 0x000fe4000bf05270 */
[----:B------:R-:W-:Y:S02]  /*1d50*/  UIADD3 UR16, UP1, UPT, UR26, 0x80, URZ ;  /* 0x000000801a107890 */ /* 0x000fe4000ff3e0ff */
[----:B------:R-:W-:Y:S02]  /*1d60*/  USEL UR8, URZ, 0x1, UP0 ;  /* 0x00000001ff087887 */ /* 0x000fe40008000000 */
[----:B------:R-:W-:-:S02]  /*1d70*/  USEL UR5, UR5, URZ, UP0 ;  /* 0x000000ff05057287 */ /* 0x000fc40008000000 */
[----:B------:R-:W-:Y:S02]  /*1d80*/  UIADD3 UR14, UP0, UPT, UR26, 0x180, URZ ;  /* 0x000001801a0e7890 */ /* 0x000fe4000ff1e0ff */
[----:B------:R-:W-:Y:S01]  /*1d90*/  LOP3.LUT R12, R12, UR8, RZ, 0x3c, !PT ;  /* 0x000000080c0c7c12 */ /* 0x000fe2000f8e3cff */
[----:B------:R-:W-:Y:S02]  /*1da0*/  ULEA UR8, UR4, UR6, 0xc ;  /* 0x0000000604087291 */ /* 0x000fe4000f8e60ff */
[----:B------:R-:W-:Y:S01]  /*1db0*/  ULEA UR7, UR5, UR6, 0x3 ;  /* 0x0000000605077291 */ /* 0x000fe2000f8e18ff */
[----:B-1----:R-:W-:Y:S01]  /*1dc0*/  SHF.L.U32 R0, R12, 0x1f, RZ ;  /* 0x0000001f0c007819 */ /* 0x002fe200000006ff */
[----:B------:R-:W-:Y:S02]  /*1dd0*/  ULOP3.LUT UR33, UR33, 0xfefffff8, URZ, 0xc0, !UPT ;  /* 0xfefffff821217892 */ /* 0x000fe4000f8ec0ff */
[----:B------:R-:W-:Y:S02]  /*1de0*/  UIADD3.X UR17, UPT, UPT, URZ, UR27, URZ, UP1, !UPT ;  /* 0x0000001bff117290 */ /* 0x000fe40008ffe4ff */
[----:B------:R-:W-:-:S02]  /*1df0*/  UIADD3 UR32, UPT, UPT, UR6, 0x4400, UR32 ;  /* 0x0000440006207890 */ /* 0x000fc4000fffe020 */
[----:B------:R-:W-:Y:S01]  /*1e00*/  UPRMT UR4, URZ, 0x5410, UR21 ;  /* 0x00005410ff047896 */ /* 0x000fe20008000015 */
[----:B------:R3:W4:Y:S01]  /*1e10*/  SYNCS.PHASECHK.TRANS64.TRYWAIT P0, [UR7+0x50], R0 ;  /* 0x00005000ff0075a7 */ /* 0x0007220008001107 */
[----:B------:R-:W-:Y:S02]  /*1e20*/  UIADD3 UR8, UPT, UPT, UR8, 0x2c400, URZ ;  /* 0x0002c40008087890 */ /* 0x000fe4000fffe0ff */
[----:B------:R-:W-:Y:S01]  /*1e30*/  UIADD3.X UR15, UPT, UPT, URZ, UR27, URZ, UP0, !UPT ;  /* 0x0000001bff0f7290 */ /* 0x000fe200087fe4ff */
[----:B------:R-:W-:Y:S01]  /*1e40*/  UMOV UR18, 0x0 ;  /* 0x0000000000127882 */ /* 0x000fe20000000000 */
[----:B------:R-:W-:Y:S01]  /*1e50*/  UMOV UR19, 0x10000000 ;  /* 0x1000000000137882 */ /* 0x000fe20000000000 */
[----:B------:R-:W-:Y:S01]  /*1e60*/  UMOV UR10, UR34 ;  /* 0x00000022000a7c82 */ /* 0x000fe20008000000 */
[----:B------:R-:W-:Y:S01]  /*1e70*/  UMOV UR12, UR36 ;  /* 0x00000024000c7c82 */ /* 0x000fe20008000000 */
[----:B------:R-:W-:Y:S01]  /*1e80*/  UMOV UR9, UR33 ;  /* 0x0000002100097c82 */ /* 0x000fe20008000000 */
[----:B------:R1:W-:Y:S01]  /*1e90*/  UTMALDG.3D.MULTICAST.2CTA [UR32], [UR16], UR4, desc[UR18] ;  /* 0x00001220100073b4 */ /* 0x0003e20008211804 */
[----:B------:R-:W-:-:S02]  /*1ea0*/  UMOV UR7, UR28 ;  /* 0x0000001c00077c82 */ /* 0x000fc40008000000 */
[----:B------:R3:W-:Y:S01]  /*1eb0*/  UTMALDG.3D.2CTA [UR8], [UR14], desc[UR18] ;  /* 0x000012080e0075b4 */ /* 0x0007e20008211000 */
[----:B-1----:R-:W-:Y:S01]  /*1ec0*/  UIADD3 UR34, UPT, UPT, UR34, 0x80, URZ ;  /* 0x0000008022227890 */ /* 0x002fe2000fffe0ff */
[----:B------:R-:W-:Y:S01]  /*1ed0*/  UMOV UR4, UR5 ;  /* 0x0000000500047c82 */ /* 0x000fe20008000000 */
[----:B------:R-:W-:Y:S10]  /*1ee0*/  BRA.U UP2, `(.L_x_32) ;  /* 0xfffffffd02487547 */ /* 0x000ff4000b83ffff */
.L_x_26:
[----:B------:R-:W-:Y:S01]  /*1ef0*/  ULEA UR4, UR5, UR6, 0x3 ;  /* 0x0000000605047291 */ /* 0x000fe2000f8e18ff */
[----:B-1-3--:R-:W-:Y:S01]  /*1f00*/  SHF.L.U32 R0, R12, 0x1f, RZ ;  /* 0x0000001f0c007819 */ /* 0x00afe200000006ff */
[----:B------:R-:W-:Y:S01]  /*1f10*/  @!P1 SYNCS.ARRIVE.TRANS64.A1T0 RZ, [UR6+0xb8], RZ ;  /* 0x0000b8ffffff99a7 */ /* 0x000fe20008100006 */
[----:B------:R-:W-:-:S06]  /*1f20*/  UISETP.GT.AND UP0, UPT, UR42, UR41, UPT ;  /* 0x000000292a00728c */ /* 0x000fcc000bf04270 */
[----:B--2-4-:R1:W2:Y:S03]  /*1f30*/  SYNCS.PHASECHK.TRANS64.TRYWAIT P0, [UR4+0x50], R0 ;  /* 0x00005000ff0075a7 */ /* 0x0142a60008001104 */
[----:B------:R-:W-:Y:S05]  /*1f40*/  BRA.U !UP0, `(.L_x_33) ;  /* 0x0000000108c47547 */ /* 0x000fea000b800000 */
[----:B------:R-:W-:Y:S01]  /*1f50*/  UIADD3 UR13, UPT, UPT, UR47, UR7, URZ ;  /* 0x000000072f0d7290 */ /* 0x000fe2000fffe0ff */
[----:B------:R-:W-:-:S11]  /*1f60*/  UMOV UR4, UR5 ;  /* 0x0000000500047c82 */ /* 0x000fd60008000000 */
.L_x_39:
[----:B------:R-:W-:Y:S01]  /*1f70*/  ULEA UR17, UR4, UR6, 0x3 ;  /* 0x0000000604117291 */ /* 0x000fe2000f8e18ff */
[----:B--2---:R-:W-:Y:S01]  /*1f80*/  @P3 MOV R2, 0xa000 ;  /* 0x0000a00000023802 */ /* 0x004fe20000000f00 */
[----:B--2-4-:R-:W-:Y:S10]  /*1f90*/  @P0 BRA `(.L_x_34) ;  /* 0x00000000000c0947 */ /* 0x014ff40003800000 */
[----:B------:R-:W-:-:S04]  /*1fa0*/  SHF.L.U32 R3, R12, 0x1f, RZ ;  /* 0x0000001f0c037819 */ /* 0x000fc800000006ff */
[----:B------:R-:W2:Y:S02]  /*1fb0*/  SYNCS.PHASECHK.TRANS64.TRYWAIT P0, [UR17+0x50], R3 ;  /* 0x00005003ff0075a7 */ /* 0x000ea40008001111 */
[----:B--2---:R-:W-:Y:S05]  /*1fc0*/  @!P0 BRA `(.L_x_35) ;  /* 0x0000005c000c8947 */ /* 0x004fea0003800000 */
.L_x_34:
[----:B------:R2:W-:Y:S01]  /*1fd0*/  @P3 SYNCS.ARRIVE.TRANS64 RZ, [UR17], R2 ;  /* 0x00000002ffff39a7 */ /* 0x0005e20008000011 */
[----:B------:R-:W-:-:S04]  /*1fe0*/  ULOP3.LUT UR5, UR25, 0x2, URZ, 0xfc, !UPT ;  /* 0x0000000219057892 */ /* 0x000fc8000f8efcff */
[----:B------:R-:W-:-:S09]  /*1ff0*/  UISETP.NE.AND UP0, UPT, UR5, 0x2, UPT ;  /* 0x000000020500788c */ /* 0x000fd2000bf05270 */
[----:B------:R-:W-:Y:S05]  /*2000*/  BRA.U UP0, `(.L_x_36) ;  /* 0x0000000100047547 */ /* 0x000fea000b800000 */
[----:B------:R-:W-:Y:S05]  /*2010*/  BPT.TRAP 0x1 ;  /* 0x000000040000795c */ /* 0x000fea0000300000 */
.L_x_36:
[----:B------:R-:W-:Y:S04]  /*2020*/  BSSY.RECONVERGENT B0, `(.L_x_37) ;  /* 0x0000003000007945 */ /* 0x000fe80003800200 */
[----:B------:R-:W-:Y:S05]  /*2030*/  @!P2 BRA `(.L_x_38) ;  /* 0x000000000004a947 */ /* 0x000fea0003800000 */
[----:B------:R-:W-:Y:S05]  /*2040*/  BPT.TRAP 0x1 ;  /* 0x000000040000795c */ /* 0x000fea0000300000 */
.L_x_38:
[----:B------:R-:W-:Y:S05]  /*2050*/  BSYNC.RECONVERGENT B0 ;  /* 0x0000000000007941 */ /* 0x000fea0003800200 */
.L_x_37:
[----:B------:R-:W-:Y:S02]  /*2060*/  UIADD3 UR5, UPT, UPT, UR4, 0x1, URZ ;  /* 0x0000000104057890 */ /* 0x000fe4000fffe0ff */
[----:B------:R-:W-:Y:S02]  /*2070*/  ULEA UR16, UR4, UR24, 0xe ;  /* 0x0000001804107291 */ /* 0x000fe4000f8e70ff */
[----:B------:R-:W-:Y:S02]  /*2080*/  UISETP.NE.AND UP0, UPT, UR5, 0xa, UPT ;  /* 0x0000000a0500788c */ /* 0x000fe4000bf05270 */
[----:B------:R-:W-:Y:S02]  /*2090*/  UIADD3 UR22, UP1, UPT, UR26, 0x80, URZ ;  /* 0x000000801a167890 */ /* 0x000fe4000ff3e0ff */
[----:B------:R-:W-:Y:S02]  /*20a0*/  USEL UR9, URZ, 0x1, UP0 ;  /* 0x00000001ff097887 */ /* 0x000fe40008000000 */
[----:B------:R-:W-:-:S02]  /*20b0*/  USEL UR5, UR5, URZ, UP0 ;  /* 0x000000ff05057287 */ /* 0x000fc40008000000 */
[----:B------:R-:W-:Y:S02]  /*20c0*/  UIADD3 UR14, UP0, UPT, UR26, 0x180, URZ ;  /* 0x000001801a0e7890 */ /* 0x000fe4000ff1e0ff */
[----:B------:R-:W-:Y:S01]  /*20d0*/  ULEA UR8, UR5, UR6, 0x3 ;  /* 0x0000000605087291 */ /* 0x000fe2000f8e18ff */
[----:B------:R-:W-:Y:S01]  /*20e0*/  LOP3.LUT R12, R12, UR9, RZ, 0x3c, !PT ;  /* 0x000000090c0c7c12 */ /* 0x000fe2000f8e3cff */
[----:B------:R-:W-:Y:S02]  /*20f0*/  USHF.L.U32 UR18, UR7, 0x7, URZ ;  /* 0x0000000707127899 */ /* 0x000fe400080006ff */
[----:B------:R-:W-:Y:S01]  /*2100*/  ULOP3.LUT UR17, UR17, 0xfefffff8, URZ, 0xc0, !UPT ;  /* 0xfefffff811117892 */ /* 0x000fe2000f8ec0ff */
[----:B-1----:R-:W-:Y:S01]  /*2110*/  SHF.L.U32 R0, R12, 0x1f, RZ ;  /* 0x0000001f0c007819 */ /* 0x002fe200000006ff */
[----:B------:R-:W-:Y:S02]  /*2120*/  UIADD3 UR16, UPT, UPT, UR6, 0x4400, UR16 ;  /* 0x0000440006107890 */ /* 0x000fe4000fffe010 */
[----:B------:R-:W-:Y:S01]  /*2130*/  UIADD3.X UR23, UPT, UPT, URZ, UR27, URZ, UP1, !UPT ;  /* 0x0000001bff177290 */ /* 0x000fe20008ffe4ff */
[----:B------:R3:W4:Y:S01]  /*2140*/  SYNCS.PHASECHK.TRANS64.TRYWAIT P0, [UR8+0x50], R0 ;  /* 0x00005000ff0075a7 */ /* 0x0007220008001108 */
[----:B------:R-:W-:-:S02]  /*2150*/  ULEA UR8, UR4, UR6, 0xc ;  /* 0x0000000604087291 */ /* 0x000fc4000f8e60ff */
[----:B------:R-:W-:Y:S02]  /*2160*/  UPRMT UR4, URZ, 0x5410, UR21 ;  /* 0x00005410ff047896 */ /* 0x000fe40008000015 */
[----:B------:R-:W-:Y:S02]  /*2170*/  UIADD3 UR8, UPT, UPT, UR8, 0x2c400, URZ ;  /* 0x0002c40008087890 */ /* 0x000fe4000fffe0ff */
[----:B------:R-:W-:Y:S01]  /*2180*/  UIADD3.X UR15, UPT, UPT, URZ, UR27, URZ, UP0, !UPT ;  /* 0x0000001bff0f7290 */ /* 0x000fe200087fe4ff */
[----:B------:R-:W-:Y:S01]  /*2190*/  UMOV UR30, 0x0 ;  /* 0x00000000001e7882 */ /* 0x000fe20000000000 */
[----:B------:R-:W-:Y:S01]  /*21a0*/  UMOV UR31, 0x10000000 ;  /* 0x10000000001f7882 */ /* 0x000fe20000000000 */
[----:B------:R-:W-:Y:S01]  /*21b0*/  UMOV UR19, UR35 ;  /* 0x0000002300137c82 */ /* 0x000fe20008000000 */
[----:B------:R-:W-:Y:S01]  /*21c0*/  UMOV UR20, UR36 ;  /* 0x0000002400147c82 */ /* 0x000fe20008000000 */
[----:B------:R-:W-:Y:S01]  /*21d0*/  UMOV UR12, UR36 ;  /* 0x00000024000c7c82 */ /* 0x000fe20008000000 */
[----:B------:R-:W-:Y:S01]  /*21e0*/  UMOV UR9, UR17 ;  /* 0x0000001100097c82 */ /* 0x000fe20008000000 */
[----:B------:R-:W-:Y:S01]  /*21f0*/  UMOV UR10, UR18 ;  /* 0x00000012000a7c82 */ /* 0x000fe20008000000 */
[----:B------:R1:W-:Y:S01]  /*2200*/  UTMALDG.3D.MULTICAST.2CTA [UR16], [UR22], UR4, desc[UR30] ;  /* 0x00001e10160073b4 */ /* 0x0003e20008211804 */
[----:B------:R-:W-:-:S04]  /*2210*/  UIADD3 UR7, UPT, UPT, UR7, 0x1, URZ ;  /* 0x0000000107077890 */ /* 0x000fc8000fffe0ff */
[----:B------:R-:W-:Y:S01]  /*2220*/  UISETP.NE.AND UP0, UPT, UR7, UR13, UPT ;  /* 0x0000000d0700728c */ /* 0x000fe2000bf05270 */
[----:B------:R3:W-:Y:S01]  /*2230*/  UTMALDG.3D.2CTA [UR8], [UR14], desc[UR30] ;  /* 0x00001e080e0075b4 */ /* 0x0007e20008211000 */
[----:B-1----:R-:W-:-:S07]  /*2240*/  UMOV UR4, UR5 ;  /* 0x0000000500047c82 */ /* 0x002fce0008000000 */
[----:B---3--:R-:W-:Y:S05]  /*2250*/  BRA.U UP0, `(.L_x_39) ;  /* 0xfffffffd00447547 */ /* 0x008fea000b83ffff */
.L_x_33:
[C---:B------:R-:W-:Y:S01]  /*2260*/  LEA R3, R11.reuse, UR6, 0x3 ;  /* 0x000000060b037c11 */ /* 0x040fe2000f8e18ff */
[----:B------:R-:W-:Y:S01]  /*2270*/  NOP ;  /* 0x0000000000007918 */ /* 0x000fe20000000000 */
[----:B-1----:R-:W-:Y:S02]  /*2280*/  SHF.L.U32 R0, R10, 0x1f, RZ ;  /* 0x0000001f0a007819 */ /* 0x002fe400000006ff */
[----:B------:R-:W-:Y:S02]  /*2290*/  LEA R4, R11, UR6, 0x4 ;  /* 0x000000060b047c11 */ /* 0x000fe4000f8e20ff */
[----:B--2-4-:R-:W1:Y:S02]  /*22a0*/  SYNCS.PHASECHK.TRANS64.TRYWAIT P0, [R3+URZ+0xc0], R0 ;  /* 0x0000c000030075a7 */ /* 0x014e6400080011ff */
[----:B-1----:R-:W-:Y:S05]  /*22b0*/  @!P0 BRA `(.L_x_40) ;  /* 0x0000005800688947 */ /* 0x002fea0003800000 */
.L_x_123:
[----:B------:R-:W2:Y:S01]  /*22c0*/  LDS.128 R4, [R4+0x150] ;  /* 0x0001500004047984 */ /* 0x000ea20000000c00 */
[----:B------:R-:W-:Y:S01]  /*22d0*/  UISETP.GE.AND UP0, UPT, UR40, 0x1, UPT ;  /* 0x000000012800788c */ /* 0x000fe2000bf06270 */
[----:B------:R-:W-:Y:S01]  /*22e0*/  @!PT LDS RZ, [RZ] ;  /* 0x00000000fffff984 */ /* 0x000fe20000000800 */
[----:B------:R-:W-:Y:S01]  /*22f0*/  @!PT LDS RZ, [RZ] ;  /* 0x00000000fffff984 */ /* 0x000fe20000000800 */
[----:B------:R-:W-:Y:S01]  /*2300*/  @!PT LDS RZ, [RZ] ;  /* 0x00000000fffff984 */ /* 0x000fe20000000800 */
[----:B------:R-:W-:Y:S01]  /*2310*/  @!PT LDS RZ, [RZ] ;  /* 0x00000000fffff984 */ /* 0x000fe20000000800 */
[----:B------:R3:W-:Y:S06]  /*2320*/  MEMBAR.ALL.CTA ;  /* 0x0000000000007992 */ /* 0x0007ec0000008000 */
[----:B---3--:R-:W3:Y:S01]  /*2330*/  FENCE.VIEW.ASYNC.S ;  /* 0x00000000000073c6 */ /* 0x008ee20000000000 */
[----:B--2---:R-:W-:-:S13]  /*2340*/  LOP3.LUT P0, RZ, R6, 0x1, RZ, 0xc0, !PT ;  /* 0x0000000106ff7812 */ /* 0x004fda000780c0ff */
[----:B---3--:R-:W-:Y:S01]  /*2350*/  VOTEU.ANY UP1, P0 ;  /* 0x0000000000ff7886 */ /* 0x008fe20000020100 */
[----:B------:R-:W-:-:S13]  /*2360*/  PLOP3.LUT P0, PT, PT, PT, UP1, 0x80, 0x8 ;  /* 0x000000000008781c */ /* 0x000fda0003f0f018 */
[----:B-1----:R-:W-:Y:S02]  /*2370*/  @P0 LOP3.LUT R0, R5, 0xffff, RZ, 0xc0, !PT ;  /* 0x0000ffff05000812 */ /* 0x002fe400078ec0ff */
[----:B------:R-:W-:Y:S02]  /*2380*/  @P0 MOV R2, R4 ;  /* 0x0000000400020202 */ /* 0x000fe40000000f00 */
[----:B------:R-:W-:Y:S01]  /*2390*/  @P0 R2UR UR7, R0 ;  /* 0x00000000000702ca */ /* 0x000fe200000e0000 */
[----:B------:R-:W-:Y:S01]  /*23a0*/  VIADD R0, R3, 0xd0 ;  /* 0x000000d003007836 */ /* 0x000fe20000000000 */
[----:B------:R-:W-:Y:S02]  /*23b0*/  @P0 SHF.R.U32.HI R4, RZ, 0x10, R5 ;  /* 0x00000010ff040819 */ /* 0x000fe40000011605 */
[----:B------:R-:W-:Y:S02]  /*23c0*/  @P0 R2UR UR8, R2 ;  /* 0x00000000020802ca */ /* 0x000fe400000e0000 */
[----:B------:R-:W-:-:S02]  /*23d0*/  PRMT R0, RZ, 0x654, R0 ;  /* 0x00000654ff007816 */ /* 0x000fc40000000000 */
[----:B------:R-:W-:Y:S02]  /*23e0*/  @P0 R2UR UR4, R4 ;  /* 0x00000000040402ca */ /* 0x000fe400000e0000 */
[----:B------:R1:W-:Y:S03]  /*23f0*/  SYNCS.ARRIVE.TRANS64.RED.A1T0 RZ, [R0+URZ], RZ ;  /* 0x000000ff00ff79a7 */ /* 0x0003e600081004ff */
[----:B------:R-:W-:-:S04]  /*2400*/  @UP1 UMOV UR29, UR7 ;  /* 0x00000007001d1c82 */ /* 0x000fc80008000000 */
[----:B------:R-:W-:-:S04]  /*2410*/  @UP1 UMOV UR37, UR8 ;  /* 0x0000000800251c82 */ /* 0x000fc80008000000 */
[----:B------:R-:W-:Y:S01]  /*2420*/  @UP1 UMOV UR36, UR4 ;  /* 0x0000000400241c82 */ /* 0x000fe20008000000 */
[----:B------:R-:W-:Y:S05]  /*2430*/  BRA.U !UP0, `(.L_x_41) ;  /* 0x0000000108d47547 */ /* 0x000fea000b800000 */
[----:B------:R-:W2:Y:S01]  /*2440*/  LDCU.128 UR12, c[0x0][0xb10] ;  /* 0x00016200ff0c77ac */ /* 0x000ea20008000c00 */
[----:B------:R-:W3:Y:S01]  /*2450*/  LDCU UR30, c[0x0][0xb20] ;  /* 0x00016400ff1e77ac */ /* 0x000ee20008000800 */
[----:B------:R-:W4:Y:S01]  /*2460*/  LDCU UR20, c[0x0][0xb0c] ;  /* 0x00016180ff1477ac */ /* 0x000f220008000800 */
[----:B------:R-:W1:Y:S01]  /*2470*/  LDCU.64 UR10, c[0x0][0xb28] ;  /* 0x00016500ff0a77ac */ /* 0x000e620008000a00 */
[----:B------:R-:W-:Y:S02]  /*2480*/  UISETP.NE.AND UP3, UPT, UR40, 0x1, UPT ;  /* 0x000000012800788c */ /* 0x000fe4000bf65270 */
[----:B--2---:R-:W-:Y:S02]  /*2490*/  UIMAD.WIDE.U32 UR16, UR38, UR15, URZ ;  /* 0x0000000f261072a5 */ /* 0x004fe4000f8e00ff */
[----:B------:R-:W-:Y:S02]  /*24a0*/  UIMAD.WIDE.U32 UR8, UR39, UR12, URZ ;  /* 0x0000000c270872a5 */ /* 0x000fe4000f8e00ff */
[----:B------:R-:W-:-:S02]  /*24b0*/  UISETP.NE.AND UP0, UPT, UR14, 0x1, UPT ;  /* 0x000000010e00788c */ /* 0x000fc4000bf05270 */
[----:B------:R-:W-:Y:S01]  /*24c0*/  UIMAD.WIDE.U32 UR22, UR29, UR15, URZ ;  /* 0x0000000f1d1672a5 */ /* 0x000fe2000f8e00ff */
[----:B------:R-:W-:Y:S02]  /*24d0*/  UMOV UR16, UR17 ;  /* 0x0000001100107c82 */ /* 0x000fe40008000000 */
[----:B------:R-:W-:Y:S01]  /*24e0*/  UMOV UR8, UR9 ;  /* 0x0000000900087c82 */ /* 0x000fe20008000000 */
[----:B---3--:R-:W-:Y:S02]  /*24f0*/  USHF.R.U32.HI UR16, URZ, UR30, UR16 ;  /* 0x0000001eff107299 */ /* 0x008fe40008011610 */
[----:B----4-:R-:W-:Y:S02]  /*2500*/  UISETP.NE.AND UP2, UPT, UR20, 0x1, UPT ;  /* 0x000000011400788c */ /* 0x010fe4000bf45270 */
[----:B------:R-:W-:Y:S02]  /*2510*/  USHF.R.U32.HI UR8, URZ, UR13, UR8 ;  /* 0x0000000dff087299 */ /* 0x000fe40008011608 */
[----:B------:R-:W-:-:S02]  /*2520*/  USEL UR7, UR38, UR16, !UP0 ;  /* 0x0000001026077287 */ /* 0x000fc4000c000000 */
[----:B------:R-:W-:Y:S02]  /*2530*/  USEL UR8, UR39, UR8, !UP2 ;  /* 0x0000000827087287 */ /* 0x000fe4000d000000 */
[----:B-1----:R-:W-:Y:S01]  /*2540*/  UIMAD.WIDE.U32 UR16, UR7, UR10, URZ ;  /* 0x0000000a071072a5 */ /* 0x002fe2000f8e00ff */
[----:B------:R-:W-:Y:S01]  /*2550*/  UMOV UR4, UR23 ;  /* 0x0000001700047c82 */ /* 0x000fe20008000000 */
[----:B------:R-:W-:Y:S02]  /*2560*/  UIMAD.WIDE.U32 UR18, UR37, UR12, URZ ;  /* 0x0000000c251272a5 */ /* 0x000fe4000f8e00ff */
[----:B------:R-:W-:-:S03]  /*2570*/  UIMAD.WIDE.U32 UR22, UR8, UR10, URZ ;  /* 0x0000000a081672a5 */ /* 0x000fc6000f8e00ff */
[----:B------:R-:W-:Y:S01]  /*2580*/  UMOV UR16, UR17 ;  /* 0x0000001100107c82 */ /* 0x000fe20008000000 */
[----:B------:R-:W-:Y:S02]  /*2590*/  USHF.R.U32.HI UR4, URZ, UR30, UR4 ;  /* 0x0000001eff047299 */ /* 0x000fe40008011604 */
[----:B------:R-:W-:Y:S01]  /*25a0*/  @UP3 USHF.R.U32.HI UR7, URZ, UR11, UR16 ;  /* 0x0000000bff073299 */ /* 0x000fe20008011610 */
[----:B------:R-:W-:Y:S01]  /*25b0*/  UMOV UR18, UR19 ;  /* 0x0000001300127c82 */ /* 0x000fe20008000000 */
[----:B------:R-:W-:Y:S01]  /*25c0*/  UMOV UR22, UR23 ;  /* 0x0000001700167c82 */ /* 0x000fe20008000000 */
[----:B------:R-:W-:Y:S02]  /*25d0*/  USHF.R.U32.HI UR13, URZ, UR13, UR18 ;  /* 0x0000000dff0d7299 */ /* 0x000fe40008011612 */
[----:B------:R-:W-:Y:S02]  /*25e0*/  USEL UR4, UR29, UR4, !UP0 ;  /* 0x000000041d047287 */ /* 0x000fe4000c000000 */
[----:B------:R-:W-:-:S02]  /*25f0*/  @UP3 USHF.R.U32.HI UR8, URZ, UR11, UR22 ;  /* 0x0000000bff083299 */ /* 0x000fc40008011616 */
[----:B------:R-:W-:Y:S02]  /*2600*/  UIMAD UR9, UR40, UR7, URZ ;  /* 0x00000007280972a4 */ /* 0x000fe4000f8e02ff */
[----:B------:R-:W-:Y:S02]  /*2610*/  USEL UR7, UR37, UR13, !UP2 ;  /* 0x0000000d25077287 */ /* 0x000fe4000d000000 */
[----:B------:R-:W-:Y:S02]  /*2620*/  UIMAD UR12, UR40, UR8, URZ ;  /* 0x00000008280c72a4 */ /* 0x000fe4000f8e02ff */
[----:B------:R-:W-:Y:S02]  /*2630*/  UISETP.GE.AND UP0, UPT, UR4, UR9, UPT ;  /* 0x000000090400728c */ /* 0x000fe4000bf06270 */
[----:B------:R-:W-:Y:S02]  /*2640*/  UIMAD.WIDE.U32 UR16, UR4, UR10, URZ ;  /* 0x0000000a041072a5 */ /* 0x000fe4000f8e00ff */
[----:B------:R-:W-:-:S02]  /*2650*/  UISETP.GE.OR UP0, UPT, UR7, UR12, UP0 ;  /* 0x0000000c0700728c */ /* 0x000fc40008706670 */
        /* <DEDUP_REMOVED lines=19> */
.L_x_41:
[----:B------:R-:W2:Y:S02]  /*2790*/  LDCU UR4, c[0x0][0xb30] ;  /* 0x00016600ff0477ac */ /* 0x000ea40008000800 */
[----:B--2---:R-:W-:-:S09]  /*27a0*/  UISETP.NE.AND UP0, UPT, UR4, 0x1, UPT ;  /* 0x000000010400788c */ /* 0x004fd2000bf05270 */
[----:B------:R-:W-:Y:S05]  /*27b0*/  BRA.U UP0, `(.L_x_42) ;  /* 0x0000000100447547 */ /* 0x000fea000b800000 */
[----:B------:R-:W2:Y:S01]  /*27c0*/  LDCU.128 UR12, c[0x0][0xb10] ;  /* 0x00016200ff0c77ac */ /* 0x000ea20008000c00 */
[----:B------:R-:W3:Y:S01]  /*27d0*/  LDCU UR16, c[0x0][0xb0c] ;  /* 0x00016180ff1077ac */ /* 0x000ee20008000800 */
[----:B------:R-:W4:Y:S01]  /*27e0*/  LDCU UR17, c[0x0][0xb20] ;  /* 0x00016400ff1177ac */ /* 0x000f220008000800 */
[----:B--2---:R-:W-:Y:S02]  /*27f0*/  UIMAD.WIDE.U32 UR10, UR37, UR12, URZ ;  /* 0x0000000c250a72a5 */ /* 0x004fe4000f8e00ff */
[----:B------:R-:W-:Y:S02]  /*2800*/  UIMAD.WIDE.U32 UR8, UR29, UR15, URZ ;  /* 0x0000000f1d0872a5 */ /* 0x000fe4000f8e00ff */
[----:B---3--:R-:W-:Y:S02]  /*2810*/  UISETP.NE.AND UP2, UPT, UR16, 0x1, UPT ;  /* 0x000000011000788c */ /* 0x008fe4000bf45270 */
[----:B------:R-:W-:Y:S01]  /*2820*/  UISETP.NE.AND UP0, UPT, UR14, 0x1, UPT ;  /* 0x000000010e00788c */ /* 0x000fe2000bf05270 */
[----:B------:R-:W-:-:S02]  /*2830*/  UMOV UR7, UR11 ;  /* 0x0000000b00077c82 */ /* 0x000fc40008000000 */
[----:B------:R-:W-:Y:S01]  /*2840*/  UMOV UR4, UR9 ;  /* 0x0000000900047c82 */ /* 0x000fe20008000000 */
[----:B------:R-:W-:Y:S02]  /*2850*/  USHF.R.U32.HI UR7, URZ, UR13, UR7 ;  /* 0x0000000dff077299 */ /* 0x000fe40008011607 */
[----:B----4-:R-:W-:Y:S02]  /*2860*/  USHF.R.U32.HI UR4, URZ, UR17, UR4 ;  /* 0x00000011ff047299 */ /* 0x010fe40008011604 */
[----:B------:R-:W-:Y:S02]  /*2870*/  USEL UR7, UR37, UR7, !UP2 ;  /* 0x0000000725077287 */ /* 0x000fe4000d000000 */
[----:B------:R-:W-:-:S04]  /*2880*/  USEL UR4, UR29, UR4, !UP0 ;  /* 0x000000041d047287 */ /* 0x000fc8000c000000 */
[----:B------:R-:W-:Y:S02]  /*2890*/  UIADD3 UR8, UPT, UPT, UR7, -UR4, URZ ;  /* 0x8000000407087290 */ /* 0x000fe4000fffe0ff */
[----:B------:R-:W-:Y:S02]  /*28a0*/  UIADD3 UR4, UPT, UPT, -UR7, UR4, URZ ;  /* 0x0000000407047290 */ /* 0x000fe4000fffe1ff */
[----:B------:R-:W-:Y:S02]  /*28b0*/  UIMAD UR29, UR8, UR14, UR29 ;  /* 0x0000000e081d72a4 */ /* 0x000fe4000f8e021d */
[----:B------:R-:W-:-:S12]  /*28c0*/  UIMAD UR37, UR4, UR16, UR37 ;  /* 0x00000010042572a4 */ /* 0x000fd8000f8e0225 */
.L_x_42:
[----:B------:R-:W-:Y:S01]  /*28d0*/  VIADD R11, R11, 0x1 ;  /* 0x000000010b0b7836 */ /* 0x000fe20000000000 */
[----:B------:R-:W-:Y:S01]  /*28e0*/  PLOP3.LUT P1, PT, PT, PT, PT, 0x80, 0x8 ;  /* 0x000000000008781c */ /* 0x000fe20003f2f070 */
[----:B------:R-:W-:Y:S02]  /*28f0*/  UIADD3 UR45, UPT, UPT, UR37, UR60, URZ ;  /* 0x0000003c252d7290 */ /* 0x000fe4000fffe0ff */
[----:B------:R-:W-:Y:S01]  /*2900*/  UIADD3 UR46, UPT, UPT, UR29, UR57, URZ ;  /* 0x000000391d2e7290 */ /* 0x000fe2000fffe0ff */
[----:B------:R-:W-:-:S04]  /*2910*/  ISETP.NE.AND P0, PT, R11, 0x2, PT ;  /* 0x000000020b00780c */ /* 0x000fc80003f05270 */
[----:B-1----:R-:W-:Y:S02]  /*2920*/  SEL R0, RZ, 0x1, P0 ;  /* 0x00000001ff007807 */ /* 0x002fe40000000000 */
[----:B------:R-:W-:Y:S02]  /*2930*/  SEL R11, R11, RZ, P0 ;  /* 0x000000ff0b0b7207 */ /* 0x000fe40000000000 */
[----:B------:R-:W-:Y:S01]  /*2940*/  LOP3.LUT R10, R10, R0, RZ, 0x3c, !PT ;  /* 0x000000000a0a7212 */ /* 0x000fe200078e3cff */
[----:B------:R-:W-:Y:S06]  /*2950*/  BRA.U UP1, `(.L_x_43) ;  /* 0xfffffff1012c7547 */ /* 0x000fec000b83ffff */
[----:B------:R-:W-:Y:S01]  /*2960*/  UIADD3 UR7, UPT, UPT, UR6, 0x50, URZ ;  /* 0x0000005006077890 */ /* 0x000fe2000fffe0ff */
[----:B------:R-:W-:-:S03]  /*2970*/  SHF.L.U32 R2, R12, 0x1f, RZ ;  /* 0x0000001f0c027819 */ /* 0x000fc600000006ff */
[----:B------:R-:W-:-:S09]  /*2980*/  ULEA UR4, UR5, UR7, 0x3 ;  /* 0x0000000705047291 */ /* 0x000fd2000f8e18ff */
[----:B------:R-:W1:Y:S02]  /*2990*/  SYNCS.PHASECHK.TRANS64.TRYWAIT P0, [UR4], R2 ;  /* 0x00000002ff0075a7 */ /* 0x000e640008001104 */
[----:B-1----:R-:W-:Y:S05]  /*29a0*/  @!P0 BRA `(.L_x_44) ;  /* 0x0000005000c08947 */ /* 0x002fea0003800000 */
.L_x_125:
[----:B------:R-:W-:-:S04]  /*29b0*/  UIADD3 UR4, UPT, UPT, UR5, 0x1, URZ ;  /* 0x0000000105047890 */ /* 0x000fc8000fffe0ff */
[----:B------:R-:W-:-:S04]  /*29c0*/  UISETP.NE.AND UP0, UPT, UR4, 0xa, UPT ;  /* 0x0000000a0400788c */ /* 0x000fc8000bf05270 */
[----:B------:R-:W-:Y:S02]  /*29d0*/  USEL UR6, URZ, 0x1, UP0 ;  /* 0x00000001ff067887 */ /* 0x000fe40008000000 */
[----:B------:R-:W-:-:S04]  /*29e0*/  USEL UR4, UR4, URZ, UP0 ;  /* 0x000000ff04047287 */ /* 0x000fc80008000000 */
[----:B------:R-:W-:Y:S01]  /*29f0*/  ULEA UR5, UR4, UR7, 0x3 ;  /* 0x0000000704057291 */ /* 0x000fe2000f8e18ff */
[----:B-1----:R-:W-:-:S04]  /*2a00*/  LOP3.LUT R2, R12, UR6, RZ, 0x3c, !PT ;  /* 0x000000060c027c12 */ /* 0x002fc8000f8e3cff */
[----:B------:R-:W-:-:S04]  /*2a10*/  SHF.L.U32 R3, R2, 0x1f, RZ ;  /* 0x0000001f02037819 */ /* 0x000fc800000006ff */
[----:B------:R-:W1:Y:S02]  /*2a20*/  SYNCS.PHASECHK.TRANS64.TRYWAIT P0, [UR5], R3 ;  /* 0x00000003ff0075a7 */ /* 0x000e640008001105 */
[----:B-1----:R-:W-:Y:S05]  /*2a30*/  @!P0 BRA `(.L_x_45) ;  /* 0x0000005000b48947 */ /* 0x002fea0003800000 */
.L_x_127:
[----:B------:R-:W-:-:S04]  /*2a40*/  UIADD3 UR4, UPT, UPT, UR4, 0x1, URZ ;  /* 0x0000000104047890 */ /* 0x000fc8000fffe0ff */
[----:B------:R-:W-:-:S04]  /*2a50*/  UISETP.NE.AND UP0, UPT, UR4, 0xa, UPT ;  /* 0x0000000a0400788c */ /* 0x000fc8000bf05270 */
[----:B------:R-:W-:Y:S02]  /*2a60*/  USEL UR6, URZ, 0x1, UP0 ;  /* 0x00000001ff067887 */ /* 0x000fe40008000000 */
[----:B------:R-:W-:-:S04]  /*2a70*/  USEL UR4, UR4, URZ, UP0 ;  /* 0x000000ff04047287 */ /* 0x000fc80008000000 */
[----:B------:R-:W-:Y:S01]  /*2a80*/  ULEA UR5, UR4, UR7, 0x3 ;  /* 0x0000000704057291 */ /* 0x000fe2000f8e18ff */
[----:B------:R-:W-:-:S04]  /*2a90*/  LOP3.LUT R2, R2, UR6, RZ, 0x3c, !PT ;  /* 0x0000000602027c12 */ /* 0x000fc8000f8e3cff */
[----:B-1----:R-:W-:-:S04]  /*2aa0*/  SHF.L.U32 R3, R2, 0x1f, RZ ;  /* 0x0000001f02037819 */ /* 0x002fc800000006ff */
[----:B------:R-:W1:Y:S02]  /*2ab0*/  SYNCS.PHASECHK.TRANS64.TRYWAIT P0, [UR5], R3 ;  /* 0x00000003ff0075a7 */ /* 0x000e640008001105 */
[----:B-1----:R-:W-:Y:S05]  /*2ac0*/  @!P0 BRA `(.L_x_46) ;  /* 0x0000005000a88947 */ /* 0x002fea0003800000 */
.L_x_129:
        /* <DEDUP_REMOVED lines=9> */
.L_x_131:
        /* <DEDUP_REMOVED lines=9> */
.L_x_133:
        /* <DEDUP_REMOVED lines=9> */
.L_x_135:
        /* <DEDUP_REMOVED lines=9> */
.L_x_137:
        /* <DEDUP_REMOVED lines=9> */
.L_x_139:
        /* <DEDUP_REMOVED lines=9> */
.L_x_141:
[----:B------:R-:W-:-:S04]  /*2e30*/  UIADD3 UR4, UPT, UPT, UR4, 0x1, URZ ;  /* 0x0000000104047890 */ /* 0x000fc8000fffe0ff */
[----:B------:R-:W-:-:S04]  /*2e40*/  UISETP.NE.AND UP0, UPT, UR4, 0xa, UPT ;  /* 0x0000000a0400788c */ /* 0x000fc8000bf05270 */
[----:B------:R-:W-:Y:S02]  /*2e50*/  USEL UR5, URZ, 0x1, UP0 ;  /* 0x00000001ff057887 */ /* 0x000fe40008000000 */
[----:B------:R-:W-:-:S04]  /*2e60*/  USEL UR4, UR4, URZ, UP0 ;  /* 0x000000ff04047287 */ /* 0x000fc80008000000 */
[----:B------:R-:W-:Y:S01]  /*2e70*/  ULEA UR4, UR4, UR7, 0x3 ;  /* 0x0000000704047291 */ /* 0x000fe2000f8e18ff */
[----:B------:R-:W-:-:S04]  /*2e80*/  LOP3.LUT R2, R2, UR5, RZ, 0x3c, !PT ;  /* 0x0000000502027c12 */ /* 0x000fc8000f8e3cff */
[----:B------:R-:W-:Y:S01]  /*2e90*/  SHF.L.U32 R2, R2, 0x1f, RZ ;  /* 0x0000001f02027819 */ /* 0x000fe200000006ff */
[----:B-1----:R-:W-:-:S07]  /*2ea0*/  IMAD.U32 R0, RZ, RZ, UR4 ;  /* 0x00000004ff007e24 */ /* 0x002fce000f8e00ff */
.L_x_53:
[----:B-1----:R1:W2:Y:S02]  /*2eb0*/  SYNCS.PHASECHK.TRANS64.TRYWAIT P0, [R0+URZ], R2 ;  /* 0x00000002000075a7 */ /* 0x0022a400080011ff */
[----:B--2---:R-:W-:Y:S05]  /*2ec0*/  @!P0 NANOSLEEP.SYNCS 0x989680 ;  /* 0x009896800000895d */ /* 0x004fea0003900000 */
[----:B------:R-:W2:Y:S02]  /*2ed0*/  @!P0 SYNCS.PHASECHK.TRANS64 P0, [R0+URZ], R2 ;  /* 0x00000002000085a7 */ /* 0x000ea400080010ff */
[----:B--2---:R-:W-:Y:S05]  /*2ee0*/  @P0 EXIT ;  /* 0x000000000000094d */ /* 0x004fea0003800000 */
[----:B------:R-:W-:Y:S05]  /*2ef0*/  BRA `(.L_x_53) ;  /* 0xfffffffc00ec7947 */ /* 0x000fea000383ffff */
.L_x_23:
[----:B------:R-:W-:-:S04]  /*2f00*/  UISETP.NE.AND UP0, UPT, UR55, URZ, UPT ;  /* 0x000000ff3700728c */ /* 0x000fc8000bf05270 */
[----:B------:R-:W-:-:S09]  /*2f10*/  UISETP.NE.OR UP0, UPT, UR18, 0x1, UP0 ;  /* 0x000000011200788c */ /* 0x000fd20008705670 */
[----:B------:R-:W-:Y:S05]  /*2f20*/  BRA.U UP0, `(.L_x_54) ;  /* 0x0000000500487547 */ /* 0x000fea000b800000 */
[----:B------:R-:W-:Y:S01]  /*2f30*/  ISETP.GE.U32.AND P2, PT, R0, 0x4, PT ;  /* 0x000000040000780c */ /* 0x000fe20003f46070 */
[----:B------:R-:W-:Y:S01]  /*2f40*/  IMAD.MOV.U32 R12, RZ, RZ, 0x1 ;  /* 0x00000001ff0c7424 */ /* 0x000fe200078e00ff */
[----:B------:R-:W-:Y:S02]  /*2f50*/  CS2R R10, SRZ ;  /* 0x00000000000a7805 */ /* 0x000fe4000001ff00 */
[----:B------:R-:W-:Y:S01]  /*2f60*/  CS2R R8, SRZ ;  /* 0x0000000000087805 */ /* 0x000fe2000001ff00 */
[----:B------:R-:W-:Y:S01]  /*2f70*/  UMOV UR6, 0x400 ;  /* 0x0000040000067882 */ /* 0x000fe20000000000 */
[----:B------:R-:W-:Y:S01]  /*2f80*/  UMOV UR5, URZ ;  /* 0x000000ff00057c82 */ /* 0x000fe20008000000 */
[----:B------:R-:W-:-:S12]  /*2f90*/  ULEA UR6, UR55, UR6, 0x18 ;  /* 0x0000000637067291 */ /* 0x000fd8000f8ec0ff */
.L_x_58:
[----:B------:R-:W-:Y:S02]  /*2fa0*/  LEA R2, R8, UR6, 0x3 ;  /* 0x0000000608027c11 */ /* 0x000fe4000f8e18ff */
[----:B------:R-:W-:-:S03]  /*2fb0*/  SHF.L.U32 R4, R9, 0x1f, RZ ;  /* 0x0000001f09047819 */ /* 0x000fc600000006ff */
[----:B------:R-:W-:Y:S01]  /*2fc0*/  VIADD R5, R2, 0x130 ;  /* 0x0000013002057836 */ /* 0x000fe20000000000 */
[----:B------:R-:W1:Y:S02]  /*2fd0*/  SYNCS.PHASECHK.TRANS64.TRYWAIT P0, [R2+URZ+0x120], R4 ;  /* 0x00012004020075a7 */ /* 0x000e6400080011ff */
[----:B-1----:R-:W-:Y:S05]  /*2fe0*/  @!P0 BRA `(.L_x_55) ;  /* 0x0000005000088947 */ /* 0x002fea0003800000 */
.L_x_142:
[----:B------:R-:W-:Y:S01]  /*2ff0*/  ULEA UR4, UR5, UR6, 0x3 ;  /* 0x0000000605047291 */ /* 0x000fe2000f8e18ff */
[----:B-1----:R-:W-:Y:S01]  /*3000*/  PRMT R2, RZ, 0x654, R5 ;  /* 0x00000654ff027816 */ /* 0x002fe20000000005 */
[----:B------:R-:W-:Y:S01]  /*3010*/  @!P2 IMAD.MOV.U32 R4, RZ, RZ, 0x10 ;  /* 0x00000010ff04a424 */ /* 0x000fe200078e00ff */
[----:B------:R-:W-:Y:S01]  /*3020*/  SHF.L.U32 R5, R12, 0x1f, RZ ;  /* 0x0000001f0c057819 */ /* 0x000fe200000006ff */
[----:B------:R-:W-:Y:S01]  /*3030*/  UIADD3 UR7, UPT, UPT, UR4, 0xc0, URZ ;  /* 0x000000c004077890 */ /* 0x000fe2000fffe0ff */
[----:B------:R1:W-:Y:S05]  /*3040*/  SYNCS.ARRIVE.TRANS64.RED.A1T0 RZ, [R2+URZ], RZ ;  /* 0x000000ff02ff79a7 */ /* 0x0003ea00081004ff */
[----:B------:R-:W-:Y:S01]  /*3050*/  IMAD.U32 R6, RZ, RZ, UR7 ;  /* 0x00000007ff067e24 */ /* 0x000fe2000f8e00ff */
[----:B------:R-:W2:Y:S04]  /*3060*/  SYNCS.PHASECHK.TRANS64.TRYWAIT P0, [UR4+0xd0], R5 ;  /* 0x0000d005ff0075a7 */ /* 0x000ea80008001104 */
[----:B------:R-:W-:Y:S01]  /*3070*/  PRMT R6, R0, 0x654, R6 ;  /* 0x0000065400067816 */ /* 0x000fe20000000006 */
[----:B-12---:R-:W-:Y:S06]  /*3080*/  @!P0 BRA `(.L_x_56) ;  /* 0x0000004c00f48947 */ /* 0x006fec0003800000 */
.L_x_144:
[----:B------:R-:W-:Y:S01]  /*3090*/  ULEA UR8, UR5, UR6, 0x4 ;  /* 0x0000000605087291 */ /* 0x000fe2000f8e20ff */
[----:B------:R-:W-:Y:S01]  /*30a0*/  SEL R3, R6, R3, !P2 ;  /* 0x0000000306037207 */ /* 0x000fe20005000000 */
[----:B------:R-:W-:Y:S01]  /*30b0*/  UIADD3 UR9, UPT, UPT, UR4, 0xc0, URZ ;  /* 0x000000c004097890 */ /* 0x000fe2000fffe0ff */
[----:B-1----:R-:W-:Y:S01]  /*30c0*/  LEA R2, R11, UR6, 0x3 ;  /* 0x000000060b027c11 */ /* 0x002fe2000f8e18ff */
[----:B------:R-:W-:Y:S01]  /*30d0*/  UIADD3 UR8, UPT, UPT, UR8, 0x150, URZ ;  /* 0x0000015008087890 */ /* 0x000fe2000fffe0ff */
[----:B------:R1:W-:Y:S01]  /*30e0*/  @!P2 SYNCS.ARRIVE.TRANS64.RED RZ, [R3+URZ], R4 ;  /* 0x0000000403ffa9a7 */ /* 0x0003e200080004ff */
[----:B------:R-:W-:Y:S01]  /*30f0*/  UIADD3 UR4, UPT, UPT, UR5, 0x1, URZ ;  /* 0x0000000105047890 */ /* 0x000fe2000fffe0ff */
[----:B------:R-:W-:-:S03]  /*3100*/  VIADD R8, R8, 0x1 ;  /* 0x0000000108087836 */ /* 0x000fc60000000000 */
[----:B------:R-:W-:Y:S02]  /*3110*/  UISETP.NE.AND UP0, UPT, UR4, 0x2, UPT ;  /* 0x000000020400788c */ /* 0x000fe4000bf05270 */
[----:B------:R-:W-:Y:S01]  /*3120*/  ISETP.NE.AND P0, PT, R8, 0x2, PT ;  /* 0x000000020800780c */ /* 0x000fe20003f05270 */
[----:B------:R-:W-:Y:S06]  /*3130*/  UGETNEXTWORKID.BROADCAST [UR8], [UR9] ;  /* 0x00000000080073ca */ /* 0x000fec0008000100 */
[----:B------:R-:W-:Y:S02]  /*3140*/  USEL UR7, URZ, 0x1, UP0 ;  /* 0x00000001ff077887 */ /* 0x000fe40008000000 */
[----:B------:R-:W-:-:S04]  /*3150*/  USEL UR5, UR4, URZ, UP0 ;  /* 0x000000ff04057287 */ /* 0x000fc80008000000 */
[----:B------:R-:W-:Y:S02]  /*3160*/  LOP3.LUT R12, R12, UR7, RZ, 0x3c, !PT ;  /* 0x000000070c0c7c12 */ /* 0x000fe4000f8e3cff */
[----:B-1----:R-:W-:-:S04]  /*3170*/  SHF.L.U32 R4, R10, 0x1f, RZ ;  /* 0x0000001f0a047819 */ /* 0x002fc800000006ff */
[----:B------:R-:W1:Y:S02]  /*3180*/  SYNCS.PHASECHK.TRANS64.TRYWAIT P1, [R2+URZ+0xc0], R4 ;  /* 0x0000c004020075a7 */ /* 0x000e6400080211ff */
[----:B-1----:R-:W-:Y:S05]  /*3190*/  @!P1 BRA `(.L_x_57) ;  /* 0x0000004c00c89947 */ /* 0x002fea0003800000 */
.L_x_145:
[C---:B-1----:R-:W-:Y:S01]  /*31a0*/  LEA R4, R11.reuse, UR6, 0x4 ;  /* 0x000000060b047c11 */ /* 0x042fe2000f8e20ff */
[----:B------:R-:W-:Y:S01]  /*31b0*/  VIADD R2, R2, 0xd0 ;  /* 0x000000d002027836 */ /* 0x000fe20000000000 */
[----:B------:R-:W-:Y:S01]  /*31c0*/  SEL R8, R8, RZ, P0 ;  /* 0x000000ff08087207 */ /* 0x000fe20000000000 */
[----:B------:R-:W-:-:S03]  /*31d0*/  VIADD R11, R11, 0x1 ;  /* 0x000000010b0b7836 */ /* 0x000fc60000000000 */
[----:B------:R-:W1:Y:S01]  /*31e0*/  LDS.128 R4, [R4+0x150] ;  /* 0x0001500004047984 */ /* 0x000e620000000c00 */
[----:B------:R-:W-:Y:S02]  /*31f0*/  PRMT R2, RZ, 0x654, R2 ;  /* 0x00000654ff027816 */ /* 0x000fe40000000002 */
[C---:B------:R-:W-:Y:S01]  /*3200*/  ISETP.NE.AND P1, PT, R11.reuse, 0x2, PT ;  /* 0x000000020b00780c */ /* 0x040fe20003f25270 */
[----:B------:R-:W-:Y:S01]  /*3210*/  @!PT LDS RZ, [RZ] ;  /* 0x00000000fffff984 */ /* 0x000fe20000000800 */
[----:B------:R-:W-:Y:S01]  /*3220*/  @!PT LDS RZ, [RZ] ;  /* 0x00000000fffff984 */ /* 0x000fe20000000800 */
[----:B------:R-:W-:Y:S01]  /*3230*/  @!PT LDS RZ, [RZ] ;  /* 0x00000000fffff984 */ /* 0x000fe20000000800 */
[----:B------:R-:W-:Y:S01]  /*3240*/  @!PT LDS RZ, [RZ] ;  /* 0x00000000fffff984 */ /* 0x000fe20000000800 */
[----:B------:R2:W-:Y:S06]  /*3250*/  MEMBAR.ALL.CTA ;  /* 0x0000000000007992 */ /* 0x0005ec0000008000 */
[----:B--2---:R-:W2:Y:S01]  /*3260*/  FENCE.VIEW.ASYNC.S ;  /* 0x00000000000073c6 */ /* 0x004ea20000000000 */
[----:B------:R-:W-:Y:S01]  /*3270*/  SEL R11, R11, RZ, P1 ;  /* 0x000000ff0b0b7207 */ /* 0x000fe20000800000 */
[----:B--2---:R2:W-:Y:S01]  /*3280*/  SYNCS.ARRIVE.TRANS64.RED.A1T0 RZ, [R2+URZ], RZ ;  /* 0x000000ff02ff79a7 */ /* 0x0045e200081004ff */
[----:B-1----:R-:W-:-:S02]  /*3290*/  LOP3.LUT P3, RZ, R6, 0x1, RZ, 0xc0, !PT ;  /* 0x0000000106ff7812 */ /* 0x002fc4000786c0ff */
[----:B------:R-:W-:-:S04]  /*32a0*/  SEL R4, RZ, 0x1, P1 ;  /* 0x00000001ff047807 */ /* 0x000fc80000800000 */
[----:B------:R-:W-:Y:S02]  /*32b0*/  LOP3.LUT R10, R10, R4, RZ, 0x3c, !PT ;  /* 0x000000040a0a7212 */ /* 0x000fe400078e3cff */
[----:B--2---:R-:W-:-:S04]  /*32c0*/  SEL R2, RZ, 0x1, P0 ;  /* 0x00000001ff027807 */ /* 0x004fc80000000000 */
[----:B------:R-:W-:Y:S01]  /*32d0*/  LOP3.LUT R9, R9, R2, RZ, 0x3c, !PT ;  /* 0x0000000209097212 */ /* 0x000fe200078e3cff */
[----:B------:R-:W-:Y:S06]  /*32e0*/  @P3 BRA `(.L_x_58) ;  /* 0xfffffffc002c3947 */ /* 0x000fec000383ffff */
[----:B------:R-:W-:Y:S01]  /*32f0*/  ULEA UR4, UR5, UR6, 0x3 ;  /* 0x0000000605047291 */ /* 0x000fe2000f8e18ff */
[----:B------:R-:W-:-:S08]  /*3300*/  SHF.L.U32 R2, R12, 0x1f, RZ ;  /* 0x0000001f0c027819 */ /* 0x000fd000000006ff */
[----:B------:R-:W1:Y:S02]  /*3310*/  SYNCS.PHASECHK.TRANS64 P0, [UR4+0xd0], R2 ;  /* 0x0000d002ff0075a7 */ /* 0x000e640008001004 */
[----:B-1----:R-:W-:Y:S05]  /*3320*/  @P0 BRA `(.L_x_59) ;  /* 0x0000000000080947 */ /* 0x002fea0003800000 */
[----:B------:R-:W1:Y:S02]  /*3330*/  SYNCS.PHASECHK.TRANS64.TRYWAIT P0, [UR4+0xd0], R2 ;  /* 0x0000d002ff0075a7 */ /* 0x000e640008001104 */
[----:B-1----:R-:W-:Y:S05]  /*3340*/  @!P0 BRA `(.L_x_60) ;  /* 0x0000004c00708947 */ /* 0x002fea0003800000 */
.L_x_59:
[----:B------:R-:W-:-:S04]  /*3350*/  UIADD3 UR7, UPT, UPT, UR5, 0x1, URZ ;  /* 0x0000000105077890 */ /* 0x000fc8000fffe0ff */
[----:B------:R-:W-:-:S04]  /*3360*/  UISETP.NE.AND UP0, UPT, UR7, 0x2, UPT ;  /* 0x000000020700788c */ /* 0x000fc8000bf05270 */
[----:B------:R-:W-:Y:S02]  /*3370*/  USEL UR8, URZ, 0x1, UP0 ;  /* 0x00000001ff087887 */ /* 0x000fe40008000000 */
[----:B------:R-:W-:-:S04]  /*3380*/  USEL UR7, UR7, URZ, UP0 ;  /* 0x000000ff07077287 */ /* 0x000fc80008000000 */
[----:B------:R-:W-:Y:S01]  /*3390*/  ULEA UR7, UR7, UR6, 0x3 ;  /* 0x0000000607077291 */ /* 0x000fe2000f8e18ff */
[----:B-1----:R-:W-:-:S04]  /*33a0*/  LOP3.LUT R2, R12, UR8, RZ, 0x3c, !PT ;  /* 0x000000080c027c12 */ /* 0x002fc8000f8e3cff */
[----:B------:R-:W-:-:S04]  /*33b0*/  SHF.L.U32 R0, R2, 0x1f, RZ ;  /* 0x0000001f02007819 */ /* 0x000fc800000006ff */
[----:B------:R-:W1:Y:S02]  /*33c0*/  SYNCS.PHASECHK.TRANS64 P0, [UR7+0xd0], R0 ;  /* 0x0000d000ff0075a7 */ /* 0x000e640008001007 */
[----:B-1----:R-:W-:Y:S05]  /*33d0*/  @P0 EXIT ;  /* 0x000000000000094d */ /* 0x002fea0003800000 */
[----:B------:R-:W-:Y:S02]  /*33e0*/  SHF.L.U32 R2, R2, 0x1f, RZ ;  /* 0x0000001f02027819 */ /* 0x000fe400000006ff */
[----:B------:R-:W-:-:S07]  /*33f0*/  MOV R0, UR7 ;  /* 0x0000000700007c02 */ /* 0x000fce0008000f00 */
.L_x_61:
[----:B-1----:R1:W2:Y:S02]  /*3400*/  SYNCS.PHASECHK.TRANS64.TRYWAIT P0, [R0+URZ+0xd0], R2 ;  /* 0x0000d002000075a7 */ /* 0x0022a400080011ff */
[----:B--2---:R-:W-:Y:S05]  /*3410*/  @!P0 NANOSLEEP.SYNCS 0x989680 ;  /* 0x009896800000895d */ /* 0x004fea0003900000 */
[----:B------:R-:W2:Y:S02]  /*3420*/  @!P0 SYNCS.PHASECHK.TRANS64 P0, [R0+URZ+0xd0], R2 ;  /* 0x0000d002000085a7 */ /* 0x000ea400080010ff */
[----:B--2---:R-:W-:Y:S05]  /*3430*/  @P0 EXIT ;  /* 0x000000000000094d */ /* 0x004fea0003800000 */
[----:B------:R-:W-:Y:S05]  /*3440*/  BRA `(.L_x_61) ;  /* 0xfffffffc00ec7947 */ /* 0x000fea000383ffff */
.L_x_54:
[----:B------:R-:W-:Y:S05]  /*3450*/  BRA.U UP4, `(.L_x_62) ;  /* 0x0000001104d87547 */ /* 0x000fea000b800000 */
[----:B------:R-:W-:Y:S01]  /*3460*/  UMOV UR4, 0x40 ;  /* 0x0000004000047882 */ /* 0x000fe20000000000 */
[----:B------:R-:W-:Y:S01]  /*3470*/  NOP ;  /* 0x0000000000007918 */ /* 0x000fe20000000000 */
[----:B------:R-:W-:Y:S01]  /*3480*/  ULEA UR5, UR55, UR4, 0x18 ;  /* 0x0000000437057291 */ /* 0x000fe2000f8ec0ff */
[----:B------:R-:W-:Y:S02]  /*3490*/  UMOV UR6, 0x400 ;  /* 0x0000040000067882 */ /* 0x000fe40000000000 */
[----:B------:R-:W-:-:S06]  /*34a0*/  ULEA UR6, UR55, UR6, 0x18 ;  /* 0x0000000637067291 */ /* 0x000fcc000f8ec0ff */
[----:B------:R-:W1:Y:S02]  /*34b0*/  LDS.U8 R0, [UR5+0x1c] ;  /* 0x00001c05ff007984 */ /* 0x000e640008000000 */
[----:B-1----:R-:W-:-:S13]  /*34c0*/  ISETP.NE.AND P0, PT, R0, RZ, PT ;  /* 0x000000ff0000720c */ /* 0x002fda0003f05270 */
[----:B------:R-:W-:Y:S05]  /*34d0*/  @P0 BRA `(.L_x_63) ;  /* 0x0000000400080947 */ /* 0x000fea0003800000 */
[----:B------:R-:W-:Y:S02]  /*34e0*/  UISETP.NE.U32.AND UP1, UPT, UR47, 0x1, UPT ;  /* 0x000000012f00788c */ /* 0x000fe4000bf25070 */
[----:B------:R-:W-:-:S07]  /*34f0*/  UIADD3 UR7, UPT, UPT, UR5, 0x8, URZ ;  /* 0x0000000805077890 */ /* 0x000fce000fffe0ff */
[----:B------:R-:W-:Y:S05]  /*3500*/  BRA.U !UP1, `(.L_x_64) ;  /* 0x00000001099c7547 */ /* 0x000fea000b800000 */
[----:B------:R-:W-:Y:S01]  /*3510*/  ELECT P0, URZ, PT ;  /* 0x0000000000ff782f */ /* 0x000fe20003800000 */
[----:B------:R-:W-:-:S12]  /*3520*/  BSSY B0, `(.L_x_64) ;  /* 0x0000025000007945 */ /* 0x000fd80003800000 */
[----:B------:R-:W-:Y:S05]  /*3530*/  @!P0 BRA `(.L_x_65) ;  /* 0x00000000008c8947 */ /* 0x000fea0003800000 */
[----:B------:R-:W-:-:S05]  /*3540*/  UMOV UR4, 0x10 ;  /* 0x0000001000047882 */ /* 0x000fca0000000000 */
[----:B------:R-:W-:Y:S04]  /*3550*/  DEPBAR.LE SB1, 0x36 ;  /* 0x00009d800000791a */ /* 0x000fe80000000000 */
[----:B------:R-:W1:Y:S02]  /*3560*/  UTCATOMSWS.2CTA.FIND_AND_SET.ALIGN UP0, UR4, UR4 ;  /* 0x00000004000475e3 */ /* 0x000e640008200800 */
[----:B-1----:R-:W-:Y:S01]  /*3570*/  MOV R10, UR4 ;  /* 0x00000004000a7c02 */ /* 0x002fe20008000f00 */
[----:B------:R-:W-:Y:S06]  /*3580*/  BRA.U UP0, `(.L_x_66) ;  /* 0x0000000100187547 */ /* 0x000fec000b800000 */
.L_x_67:
[----:B------:R-:W-:Y:S05]  /*3590*/  NANOSLEEP 0x64 ;  /* 0x000000640000795d */ /* 0x000fea0003800000 */
[----:B------:R-:W-:-:S05]  /*35a0*/  UMOV UR4, 0x10 ;  /* 0x0000001000047882 */ /* 0x000fca0000000000 */
[----:B------:R-:W-:Y:S04]  /*35b0*/  DEPBAR.LE SB1, 0x36 ;  /* 0x00009d800000791a */ /* 0x000fe80000000000 */
[----:B------:R-:W1:Y:S02]  /*35c0*/  UTCATOMSWS.2CTA.FIND_AND_SET.ALIGN UP0, UR4, UR4 ;  /* 0x00000004000475e3 */ /* 0x000e640008200800 */
[----:B-1----:R-:W-:Y:S01]  /*35d0*/  MOV R10, UR4 ;  /* 0x00000004000a7c02 */ /* 0x002fe20008000f00 */
[----:B------:R-:W-:Y:S05]  /*35e0*/  BRA.U !UP0, `(.L_x_67) ;  /* 0xfffffffd08e87547 */ /* 0x000fea000b83ffff */
.L_x_66:
[----:B------:R-:W1:Y:S01]  /*35f0*/  LDS R6, [UR5+0x10] ;  /* 0x00001005ff067984 */ /* 0x000e620008000800 */
[----:B------:R-:W-:Y:S01]  /*3600*/  IMAD.U32 R0, RZ, RZ, UR6 ;  /* 0x00000006ff007e24 */ /* 0x000fe2000f8e00ff */
[----:B------:R-:W-:-:S03]  /*3610*/  MOV R4, UR48 ;  /* 0x0000003000047c02 */ /* 0x000fc60008000f00 */
[----:B------:R-:W-:Y:S01]  /*3620*/  VIADD R0, R0, 0x170 ;  /* 0x0000017000007836 */ /* 0x000fe20000000000 */
[----:B-1----:R-:W-:-:S04]  /*3630*/  SHF.L.U32 R6, R6, 0x1f, RZ ;  /* 0x0000001f06067819 */ /* 0x002fc800000006ff */
[----:B------:R-:W1:Y:S02]  /*3640*/  SYNCS.PHASECHK.TRANS64.TRYWAIT P0, [UR5+0x8], R6 ;  /* 0x00000806ff0075a7 */ /* 0x000e640008001105 */
[----:B-1----:R-:W-:Y:S05]  /*3650*/  @P0 BRA `(.L_x_68) ;  /* 0x0000000000080947 */ /* 0x002fea0003800000 */
[----:B------:R-:W1:Y:S02]  /*3660*/  SYNCS.PHASECHK.TRANS64.TRYWAIT P0, [UR5+0x8], R6 ;  /* 0x00000806ff0075a7 */ /* 0x000e640008001105 */
[----:B-1----:R-:W-:Y:S05]  /*3670*/  @!P0 BRA `(.L_x_69) ;  /* 0x0000004800bc8947 */ /* 0x002fea0003800000 */
.L_x_68:
[----:B------:R-:W-:Y:S01]  /*3680*/  PRMT R4, R4, 0x654, R0 ;  /* 0x0000065404047816 */ /* 0x000fe20000000000 */
[----:B------:R-:W-:Y:S01]  /*3690*/  HFMA2 R0, -RZ, RZ, 0, 5.9604644775390625e-08 ;  /* 0x00000001ff007431 */ /* 0x000fe200000001ff */
[----:B------:R-:W-:Y:S01]  /*36a0*/  UPRMT UR4, UR48, 0x654, UR7 ;  /* 0x0000065430047896 */ /* 0x000fe20008000007 */
[----:B------:R-:W-:Y:S02]  /*36b0*/  IMAD.MOV.U32 R8, RZ, RZ, 0xffff ;  /* 0x0000ffffff087424 */ /* 0x000fe400078e00ff */
[----:B-1----:R-:W-:Y:S02]  /*36c0*/  IMAD.MOV.U32 R6, RZ, RZ, 0x4 ;  /* 0x00000004ff067424 */ /* 0x002fe400078e00ff */
[----:B------:R-:W-:Y:S01]  /*36d0*/  IMAD.SHL.U32 R9, R10, 0x20, RZ ;  /* 0x000000200a097824 */ /* 0x000fe200078e00ff */
[----:B------:R-:W-:Y:S02]  /*36e0*/  MOV R5, UR4 ;  /* 0x0000000400057c02 */ /* 0x000fe40008000f00 */
[-C--:B------:R-:W-:Y:S01]  /*36f0*/  SHF.L.U32 R8, R8, R10.reuse, RZ ;  /* 0x0000000a08087219 */ /* 0x080fe200000006ff */
[----:B------:R1:W-:Y:S01]  /*3700*/  SYNCS.ARRIVE.TRANS64.RED RZ, [UR4], R6 ;  /* 0x00000006ffff79a7 */ /* 0x0003e20008000404 */
[----:B------:R-:W-:Y:S01]  /*3710*/  SHF.L.U32 R7, R0, R10, RZ ;  /* 0x0000000a00077219 */ /* 0x000fe200000006ff */
[----:B------:R1:W-:Y:S04]  /*3720*/  STS [UR6+0x170], R9 ;  /* 0x00017009ff007988 */ /* 0x0003e80008000806 */
[----:B------:R1:W-:Y:S04]  /*3730*/  STAS [R4.64], R10 ;  /* 0x0000000a04007dbd */ /* 0x0003e8000c0008ff */
[----:B------:R1:W-:Y:S04]  /*3740*/  ATOMS.OR RZ, [UR5+0x14], R8 ;  /* 0x00001408ffff798c */ /* 0x0003e8000b000005 */
[----:B------:R1:W-:Y:S04]  /*3750*/  ATOMS.OR RZ, [UR5+0x18], R7 ;  /* 0x00001807ffff798c */ /* 0x0003e8000b000005 */
[----:B------:R1:W-:Y:S02]  /*3760*/  ATOMS.XOR RZ, [UR5+0x10], R0 ;  /* 0x00001000ffff798c */ /* 0x0003e4000b800005 */
.L_x_65:
[----:B------:R-:W-:Y:S05]  /*3770*/  BSYNC B0 ;  /* 0x0000000000007941 */ /* 0x000fea0003800000 */
.L_x_64:
[----:B------:R-:W-:Y:S05]  /*3780*/  BRA.U UP1, `(.L_x_70) ;  /* 0x00000001016c7547 */ /* 0x000fea000b800000 */
[----:B------:R-:W-:-:S03]  /*3790*/  UMOV UR4, 0xffffffff ;  /* 0xffffffff00047882 */ /* 0x000fc60000000000 */
[----:B------:R-:W-:Y:S05]  /*37a0*/  BRA.DIV UR4, `(.L_x_71) ;  /* 0x0000004a04887947 */ /* 0x000fea000b800000 */
[----:B------:R-:W-:-:S13]  /*37b0*/  ELECT P0, URZ, PT ;  /* 0x0000000000ff782f */ /* 0x000fda0003800000 */
.L_x_149:
[----:B------:R-:W-:Y:S05]  /*37c0*/  @!P0 BRA `(.L_x_70) ;  /* 0x00000000005c8947 */ /* 0x000fea0003800000 */
[----:B-1----:R-:W1:Y:S02]  /*37d0*/  LDS R4, [UR5+0x10] ;  /* 0x00001005ff047984 */ /* 0x002e640008000800 */
[----:B-1----:R-:W-:-:S04]  /*37e0*/  SHF.L.U32 R4, R4, 0x1f, RZ ;  /* 0x0000001f04047819 */ /* 0x002fc800000006ff */
[----:B------:R-:W1:Y:S02]  /*37f0*/  SYNCS.PHASECHK.TRANS64.TRYWAIT P0, [UR5+0x8], R4 ;  /* 0x00000804ff0075a7 */ /* 0x000e640008001105 */
[----:B-1----:R-:W-:Y:S05]  /*3800*/  @P0 BRA `(.L_x_72) ;  /* 0x0000000000080947 */ /* 0x002fea0003800000 */
[----:B------:R-:W1:Y:S02]  /*3810*/  SYNCS.PHASECHK.TRANS64.TRYWAIT P0, [UR5+0x8], R4 ;  /* 0x00000804ff0075a7 */ /* 0x000e640008001105 */
[----:B-1----:R-:W-:Y:S05]  /*3820*/  @!P0 BRA `(.L_x_73) ;  /* 0x00000048008c8947 */ /* 0x002fea0003800000 */
.L_x_72:
[----:B------:R-:W2:Y:S01]  /*3830*/  LDS R6, [UR6+0x170] ;  /* 0x00017006ff067984 */ /* 0x000ea20008000800 */
[----:B-1----:R-:W-:Y:S02]  /*3840*/  HFMA2 R0, -RZ, RZ, 0, 5.9604644775390625e-08 ;  /* 0x00000001ff007431 */ /* 0x002fe400000001ff */
[----:B------:R-:W-:Y:S01]  /*3850*/  IMAD.MOV.U32 R4, RZ, RZ, 0xffff ;  /* 0x0000ffffff047424 */ /* 0x000fe200078e00ff */
[----:B------:R-:W-:Y:S01]  /*3860*/  UPRMT UR4, UR48, 0x654, UR7 ;  /* 0x0000065430047896 */ /* 0x000fe20008000007 */
[----:B--2---:R-:W-:-:S03]  /*3870*/  IMAD.SHL.U32 R5, R6, 0x20, RZ ;  /* 0x0000002006057824 */ /* 0x004fc600078e00ff */
[-C--:B------:R-:W-:Y:S02]  /*3880*/  SHF.L.U32 R4, R4, R6.reuse, RZ ;  /* 0x0000000604047219 */ /* 0x080fe400000006ff */
[----:B------:R-:W-:Y:S01]  /*3890*/  SHF.L.U32 R6, R0, R6, RZ ;  /* 0x0000000600067219 */ /* 0x000fe200000006ff */
[----:B------:R2:W-:Y:S04]  /*38a0*/  STS [UR6+0x170], R5 ;  /* 0x00017005ff007988 */ /* 0x0005e80008000806 */
[----:B------:R2:W-:Y:S04]  /*38b0*/  ATOMS.OR RZ, [UR5+0x14], R4 ;  /* 0x00001404ffff798c */ /* 0x0005e8000b000005 */
[----:B------:R2:W-:Y:S01]  /*38c0*/  ATOMS.OR RZ, [UR5+0x18], R6 ;  /* 0x00001806ffff798c */ /* 0x0005e2000b000005 */
[----:B------:R-:W-:Y:S03]  /*38d0*/  SYNCS.ARRIVE.TRANS64.RED.A1T0 RZ, [UR4], RZ ;  /* 0x000000ffffff79a7 */ /* 0x000fe60008100404 */
[----:B------:R2:W-:Y:S01]  /*38e0*/  ATOMS.XOR RZ, [UR5+0x10], R0 ;  /* 0x00001000ffff798c */ /* 0x0005e2000b800005 */
[----:B------:R-:W-:Y:S05]  /*38f0*/  BRA `(.L_x_70) ;  /* 0x0000000000107947 */ /* 0x000fea0003800000 */
.L_x_63:
[----:B------:R-:W-:Y:S02]  /*3900*/  MOV R0, 0xffffffff ;  /* 0xffffffff00007802 */ /* 0x000fe40000000f00 */
[----:B------:R-:W-:-:S03]  /*3910*/  MOV R4, 0x3940 ;  /* 0x0000394000047802 */ /* 0x000fc60000000f00 */
[----:B------:R1:W-:Y:S04]  /*3920*/  STS [UR6+0x170], R0 ;  /* 0x00017000ff007988 */ /* 0x0003e80008000806 */
[----:B-1---5:R-:W-:Y:S05]  /*3930*/  CALL.REL.NOINC `($__internal_1_$__cuda_sm10x_tcgen05_guardrail_trap_phase_invalid_during_alloc) ;  /* 0x0000004c00947944 */ /* 0x022fea0003c00000 */
.L_x_70:
[----:B------:R-:W-:Y:S05]  /*3940*/  WARPSYNC.ALL ;  /* 0x0000000000007948 */ /* 0x000fea0003800000 */
[----:B------:R-:W3:Y:S01]  /*3950*/  S2UR UR4, SR_CgaCtaId ;  /* 0x00000000000479c3 */ /* 0x000ee20000008800 */
[----:B------:R-:W-:Y:S01]  /*3960*/  UMOV UR26, 0x400 ;  /* 0x00000400001a7882 */ /* 0x000fe20000000000 */
[----:B------:R-:W-:-:S06]  /*3970*/  NOP ;  /* 0x0000000000007918 */ /* 0x000fcc0000000000 */
[----:B------:R-:W-:Y:S06]  /*3980*/  BAR.ARV 0x6, 0xa0 ;  /* 0x0182800000007b1d */ /* 0x000fec0000002000 */
[----:B------:R-:W4:Y:S01]  /*3990*/  LDCU UR6, c[0x0][0x38c] ;  /* 0x00007180ff0677ac */ /* 0x000f220008000800 */
[----:B------:R-:W-:Y:S01]  /*39a0*/  LOP3.LUT R3, R3, 0xffff, RZ, 0xc0, !PT ;  /* 0x0000ffff03037812 */ /* 0x000fe200078ec0ff */
[----:B-1----:R-:W-:Y:S01]  /*39b0*/  IMAD.MOV.U32 R9, RZ, RZ, 0x1 ;  /* 0x00000001ff097424 */ /* 0x002fe200078e00ff */
[----:B------:R-:W-:Y:S01]  /*39c0*/  LOP3.LUT R2, R2, 0xffff, RZ, 0xc0, !PT ;  /* 0x0000ffff02027812 */ /* 0x000fe200078ec0ff */
[----:B------:R-:W-:Y:S01]  /*39d0*/  IMAD.MOV.U32 R8, RZ, RZ, RZ ;  /* 0x000000ffff087224 */ /* 0x000fe200078e00ff */
[----:B------:R-:W-:Y:S01]  /*39e0*/  R2UR UR28, R3 ;  /* 0x00000000031c72ca */ /* 0x000fe200000e0000 */
[----:B------:R-:W-:Y:S01]  /*39f0*/  UMOV UR32, URZ ;  /* 0x000000ff00207c82 */ /* 0x000fe20008000000 */
[----:B------:R-:W-:-:S02]  /*3a00*/  R2UR UR42, R2 ;  /* 0x00000000022a72ca */ /* 0x000fc400000e0000 */
[----:B------:R-:W-:Y:S01]  /*3a10*/  CS2R R2, SRZ ;  /* 0x0000000000027805 */ /* 0x000fe2000001ff00 */
[----:B------:R-:W-:Y:S01]  /*3a20*/  UMOV UR23, URZ ;  /* 0x000000ff00177c82 */ /* 0x000fe20008000000 */
[----:B---3--:R-:W-:Y:S01]  /*3a30*/  ULEA UR26, UR4, UR26, 0x18 ;  /* 0x0000001a041a7291 */ /* 0x008fe2000f8ec0ff */
[----:B------:R-:W-:Y:S01]  /*3a40*/  UMOV UR22, URZ ;  /* 0x000000ff00167c82 */ /* 0x000fe20008000000 */
[----:B------:R-:W-:Y:S02]  /*3a50*/  UISETP.NE.AND UP3, UPT, UR47, URZ, UPT ;  /* 0x000000ff2f00728c */ /* 0x000fe4000bf65270 */
[----:B------:R-:W-:Y:S02]  /*3a60*/  UIADD3 UR5, UPT, UPT, UR26, 0x4400, URZ ;  /* 0x000044001a057890 */ /* 0x000fe4000fffe0ff */
[----:B------:R-:W-:-:S03]  /*3a70*/  UIADD3 UR4, UPT, UPT, UR26, 0x2c400, URZ ;  /* 0x0002c4001a047890 */ /* 0x000fc6000fffe0ff */
[----:B--2---:R-:W1:Y:S01]  /*3a80*/  LDS R0, [UR26+0x170] ;  /* 0x0001701aff007984 */ /* 0x004e620008000800 */
[----:B----4-:R-:W-:Y:S02]  /*3a90*/  UIADD3 UR6, UPT, UPT, UR6, 0x7f, URZ ;  /* 0x0000007f06067890 */ /* 0x010fe4000fffe0ff */
[----:B------:R-:W-:Y:S02]  /*3aa0*/  USHF.R.U32.HI UR5, URZ, 0x4, UR5 ;  /* 0x00000004ff057899 */ /* 0x000fe40008011605 */
[----:B------:R-:W-:Y:S02]  /*3ab0*/  USHF.R.S32.HI UR33, URZ, 0x1f, UR6 ;  /* 0x0000001fff217899 */ /* 0x000fe40008011406 */
[----:B------:R-:W-:Y:S02]  /*3ac0*/  USHF.R.U32.HI UR4, URZ, 0x4, UR4 ;  /* 0x00000004ff047899 */ /* 0x000fe40008011604 */
[----:B------:R-:W-:Y:S02]  /*3ad0*/  ULEA.HI UR33, UR33, UR6, URZ, 0x7 ;  /* 0x0000000621217291 */ /* 0x000fe4000f8f38ff */
[----:B------:R-:W-:-:S02]  /*3ae0*/  ULOP3.LUT UR5, UR5, 0x3fff, URZ, 0xc0, !UPT ;  /* 0x00003fff05057892 */ /* 0x000fc4000f8ec0ff */
[----:B------:R-:W-:Y:S02]  /*3af0*/  USHF.R.S32.HI UR33, URZ, 0x7, UR33 ;  /* 0x00000007ff217899 */ /* 0x000fe40008011421 */
[----:B------:R-:W-:Y:S02]  /*3b00*/  ULOP3.LUT UR30, UR4, 0x3fff, URZ, 0xc0, !UPT ;  /* 0x00003fff041e7892 */ /* 0x000fe4000f8ec0ff */
[----:B------:R-:W-:Y:S01]  /*3b10*/  UISETP.LT.AND UP0, UPT, UR33, 0x1, UPT ;  /* 0x000000012100788c */ /* 0x000fe2000bf01270 */
[----:B------:R-:W-:Y:S01]  /*3b20*/  UMOV UR40, 0x0 ;  /* 0x0000000000287882 */ /* 0x000fe20000000000 */
[----:B------:R-:W-:Y:S01]  /*3b30*/  UMOV UR41, 0x101004a0 ;  /* 0x101004a000297882 */ /* 0x000fe20000000000 */
[----:B------:R-:W-:Y:S02]  /*3b40*/  ULOP3.LUT UR29, UR5, 0x10000, URZ, 0xfc, !UPT ;  /* 0x00010000051d7892 */ /* 0x000fe4000f8efcff */
[----:B------:R-:W-:Y:S02]  /*3b50*/  ULOP3.LUT UR30, UR30, 0x10000, URZ, 0xfc, !UPT ;  /* 0x000100001e1e7892 */ /* 0x000fe4000f8efcff */
[----:B------:R-:W-:Y:S01]  /*3b60*/  USEL UR43, UR33, 0x1, !UP0 ;  /* 0x00000001212b7887 */ /* 0x000fe2000c000000 */
[----:B------:R-:W-:Y:S01]  /*3b70*/  UMOV UR38, 0x0 ;  /* 0x0000000000267882 */ /* 0x000fe20000000000 */
[----:B------:R-:W-:Y:S01]  /*3b80*/  UMOV UR39, 0x101004a0 ;  /* 0x101004a000277882 */ /* 0x000fe20000000000 */
[----:B------:R-:W-:Y:S01]  /*3b90*/  UMOV UR36, 0x0 ;  /* 0x0000000000247882 */ /* 0x000fe20000000000 */
[----:B------:R-:W-:Y:S01]  /*3ba0*/  UMOV UR37, 0x101004a0 ;  /* 0x101004a000257882 */ /* 0x000fe20000000000 */
[----:B------:R-:W-:Y:S01]  /*3bb0*/  UMOV UR34, 0x0 ;  /* 0x0000000000227882 */ /* 0x000fe20000000000 */
[----:B------:R-:W-:Y:S01]  /*3bc0*/  UMOV UR35, 0x101004a0 ;  /* 0x101004a000237882 */ /* 0x000fe20000000000 */
[----:B-1----:R-:W-:-:S15]  /*3bd0*/  R2UR UR44, R0 ;  /* 0x00000000002c72ca */ /* 0x002fde00000e0000 */
.L_x_81:
[C---:B------:R-:W-:Y:S02]  /*3be0*/  LEA R0, R8.reuse, UR26, 0x3 ;  /* 0x0000001a08007c11 */ /* 0x040fe4000f8e18ff */
[----:B------:R-:W-:Y:S02]  /*3bf0*/  SHF.L.U32 R4, R3, 0x1f, RZ ;  /* 0x0000001f03047819 */ /* 0x000fe400000006ff */
[----:B------:R-:W-:Y:S02]  /*3c00*/  LEA R5, R8, UR26, 0x4 ;  /* 0x0000001a08057c11 */ /* 0x000fe4000f8e20ff */
[----:B------:R-:W1:Y:S02]  /*3c10*/  SYNCS.PHASECHK.TRANS64.TRYWAIT P0, [R0+URZ+0xc0], R4 ;  /* 0x0000c004000075a7 */ /* 0x000e6400080011ff */
[----:B-1-3--:R-:W-:Y:S05]  /*3c20*/  @!P0 BRA `(.L_x_74) ;  /* 0x0000004400a48947 */ /* 0x00afea0003800000 */
.L_x_150:
[----:B-1----:R-:W1:Y:S01]  /*3c30*/  LDS.128 R4, [R5+0x150] ;  /* 0x0001500005047984 */ /* 0x002e620000000c00 */
[----:B------:R-:W-:Y:S02]  /*3c40*/  VIADD R0, R0, 0xd0 ;  /* 0x000000d000007836 */ /* 0x000fe40000000000 */
[----:B------:R-:W-:Y:S01]  /*3c50*/  VIADD R8, R8, 0x1 ;  /* 0x0000000108087836 */ /* 0x000fe20000000000 */
[----:B------:R-:W-:Y:S01]  /*3c60*/  @!PT LDS RZ, [RZ] ;  /* 0x00000000fffff984 */ /* 0x000fe20000000800 */
[----:B------:R-:W-:Y:S01]  /*3c70*/  @!PT LDS RZ, [RZ] ;  /* 0x00000000fffff984 */ /* 0x000fe20000000800 */
[----:B------:R-:W-:Y:S01]  /*3c80*/  @!PT LDS RZ, [RZ] ;  /* 0x00000000fffff984 */ /* 0x000fe20000000800 */
[----:B------:R-:W-:Y:S01]  /*3c90*/  @!PT LDS RZ, [RZ] ;  /* 0x00000000fffff984 */ /* 0x000fe20000000800 */
[----:B------:R2:W-:Y:S06]  /*3ca0*/  MEMBAR.ALL.CTA ;  /* 0x0000000000007992 */ /* 0x0005ec0000008000 */
[----:B--2---:R-:W2:Y:S01]  /*3cb0*/  FENCE.VIEW.ASYNC.S ;  /* 0x00000000000073c6 */ /* 0x004ea20000000000 */
[----:B------:R-:W-:-:S04]  /*3cc0*/  PRMT R0, RZ, 0x654, R0 ;  /* 0x00000654ff007816 */ /* 0x000fc80000000000 */
[----:B--2---:R2:W-:Y:S01]  /*3cd0*/  SYNCS.ARRIVE.TRANS64.RED.A1T0 RZ, [R0+URZ], RZ ;  /* 0x000000ff00ff79a7 */ /* 0x0045e200081004ff */
[----:B-1----:R-:W-:Y:S01]  /*3ce0*/  LOP3.LUT P1, RZ, R6, 0x1, RZ, 0xc0, !PT ;  /* 0x0000000106ff7812 */ /* 0x002fe2000782c0ff */
[----:B--2---:R-:W-:-:S12]  /*3cf0*/  BRA.U UP3, `(.L_x_75) ;  /* 0x0000000503087547 */ /* 0x004fd8000b800000 */
[----:B------:R-:W1:Y:S01]  /*3d00*/  LDCU UR4, c[0x0][0x38c] ;  /* 0x00007180ff0477ac */ /* 0x000e620008000800 */
[----:B------:R-:W-:Y:S02]  /*3d10*/  PLOP3.LUT P2, PT, PT, PT, PT, 0x80, 0x8 ;  /* 0x000000000008781c */ /* 0x000fe40003f4f070 */
[----:B------:R-:W-:Y:S01]  /*3d20*/  SHF.L.U32 R4, R9, 0x1f, RZ ;  /* 0x0000001f09047819 */ /* 0x000fe200000006ff */
[----:B------:R-:W-:Y:S02]  /*3d30*/  ULEA UR31, UR32, UR26, 0x3 ;  /* 0x0000001a201f7291 */ /* 0x000fe4000f8e18ff */
[----:B------:R-:W-:Y:S02]  /*3d40*/  ULEA UR11, UR32, UR44, 0x6 ;  /* 0x0000002c200b7291 */ /* 0x000fe4000f8e30ff */
[----:B-1----:R-:W-:-:S06]  /*3d50*/  UISETP.GE.AND UP0, UPT, UR4, 0x1, UPT ;  /* 0x000000010400788c */ /* 0x002fcc000bf06270 */
[----:B------:R-:W-:-:S05]  /*3d60*/  PLOP3.LUT P0, PT, PT, PT, UP0, 0x80, 0x8 ;  /* 0x000000000008781c */ /* 0x000fca0003f0f008 */
[----:B------:R-:W-:-:S08]  /*3d70*/  @UP0 ULEA UR4, UR23, UR26, 0x3 ;  /* 0x0000001a17040291 */ /* 0x000fd0000f8e18ff */
[----:B------:R-:W-:-:S04]  /*3d80*/  @P0 SHF.L.U32 R0, R2, 0x1f, RZ ;  /* 0x0000001f02000819 */ /* 0x000fc800000006ff */
[----:B------:R1:W2:Y:S01]  /*3d90*/  @P0 SYNCS.PHASECHK.TRANS64.TRYWAIT P2, [UR4], R0 ;  /* 0x00000000ff0005a7 */ /* 0x0002a20008041104 */
[----:B------:R-:W3:Y:S02]  /*3da0*/  SYNCS.PHASECHK.TRANS64.TRYWAIT P0, [UR31+0x100], R4 ;  /* 0x00010004ff0075a7 */ /* 0x000ee4000800111f */
[----:B-123--:R-:W-:Y:S05]  /*3db0*/  @!P0 BRA `(.L_x_76) ;  /* 0x0000004400548947 */ /* 0x00efea0003800000 */
.L_x_152:
[----:B------:R-:W-:Y:S01]  /*3dc0*/  UMOV UR27, UR22 ;  /* 0x00000016001b7c82 */ /* 0x000fe20008000000 */
[----:B------:R-:W-:Y:S05]  /*3dd0*/  BRA.U !UP0, `(.L_x_77) ;  /* 0x0000000108c07547 */ /* 0x000fea000b800000 */
[----:B------:R-:W-:Y:S02]  /*3de0*/  UIADD3 UR27, UPT, UPT, UR43, UR22, URZ ;  /* 0x000000162b1b7290 */ /* 0x000fe4000fffe0ff */
[----:B------:R-:W-:Y:S01]  /*3df0*/  UPLOP3.LUT UP2, UPT, UPT, UPT, UPT, 0x40, 0x4 ;  /* 0x000000000004789c */ /* 0x000fe20003f4e870 */
[----:B------:R-:W-:Y:S01]  /*3e00*/  UMOV UR24, UR33 ;  /* 0x0000002100187c82 */ /* 0x000fe20008000000 */
[----:B------:R-:W-:-:S09]  /*3e10*/  UMOV UR10, UR23 ;  /* 0x00000017000a7c82 */ /* 0x000fd20008000000 */
.L_x_80:
[----:B--2---:R-:W-:Y:S01]  /*3e20*/  ULEA UR5, UR10, UR26, 0x3 ;  /* 0x0000001a0a057291 */ /* 0x004fe2000f8e18ff */
[----:B---3--:R-:W-:Y:S11]  /*3e30*/  @P2 BRA `(.L_x_78) ;  /* 0x00000000000c2947 */ /* 0x008ff60003800000 */
[----:B-1----:R-:W-:Y:S04]  /*3e40*/  SHF.L.U32 R4, R2, 0x1f, RZ ;  /* 0x0000001f02047819 */ /* 0x002fe800000006ff */
[----:B------:R-:W1:Y:S02]  /*3e50*/  SYNCS.PHASECHK.TRANS64.TRYWAIT P0, [UR5], R4 ;  /* 0x00000004ff0075a7 */ /* 0x000e640008001105 */
[----:B-1----:R-:W-:Y:S05]  /*3e60*/  @!P0 BRA `(.L_x_79) ;  /* 0x0000004400408947 */ /* 0x002fea0003800000 */
.L_x_78:
[----:B------:R-:W-:Y:S01]  /*3e70*/  UISETP.NE.AND UP0, UPT, UR24, 0x1, UPT ;  /* 0x000000011800788c */ /* 0x000fe2000bf05270 */
[----:B------:R-:W-:Y:S01]  /*3e80*/  PLOP3.LUT P2, PT, PT, PT, PT, 0x80, 0x8 ;  /* 0x000000000008781c */ /* 0x000fe20003f4f070 */
[----:B------:R-:W-:Y:S02]  /*3e90*/  UIADD3 UR4, UPT, UPT, UR10, 0x1, URZ ;  /* 0x000000010a047890 */ /* 0x000fe4000fffe0ff */
[----:B------:R-:W-:Y:S02]  /*3ea0*/  UIADD3 UR25, UPT, UPT, UR5, 0x50, URZ ;  /* 0x0000005005197890 */ /* 0x000fe4000fffe0ff */
[----:B------:R-:W-:Y:S01]  /*3eb0*/  UISETP.NE.AND UP1, UPT, UR4, 0xa, UPT ;  /* 0x0000000a0400788c */ /* 0x000fe2000bf25270 */
[----:B------:R-:W-:Y:S01]  /*3ec0*/  PLOP3.LUT P0, PT, PT, PT, UP0, 0x80, 0x8 ;  /* 0x000000000008781c */ /* 0x000fe20003f0f008 */
[----:B------:R-:W-:Y:S02]  /*3ed0*/  UIADD3 UR22, UPT, UPT, UR22, 0x1, URZ ;  /* 0x0000000116167890 */ /* 0x000fe4000fffe0ff */
[----:B------:R-:W-:Y:S02]  /*3ee0*/  USEL UR6, URZ, 0x1, UP1 ;  /* 0x00000001ff067887 */ /* 0x000fe40008800000 */
[----:B------:R-:W-:Y:S02]  /*3ef0*/  USEL UR23, UR4, URZ, UP1 ;  /* 0x000000ff04177287 */ /* 0x000fe40008800000 */
[----:B------:R-:W-:Y:S02]  /*3f00*/  UIADD3 UR24, UPT, UPT, UR24, -0x1, URZ ;  /* 0xffffffff18187890 */ /* 0x000fe4000fffe0ff */
[----:B------:R-:W-:Y:S01]  /*3f10*/  @UP0 ULEA UR4, UR23, UR26, 0x3 ;  /* 0x0000001a17040291 */ /* 0x000fe2000f8e18ff */
[----:B------:R-:W-:Y:S01]  /*3f20*/  LOP3.LUT R2, R2, UR6, RZ, 0x3c, !PT ;  /* 0x0000000602027c12 */ /* 0x000fe2000f8e3cff */
[----:B------:R-:W-:Y:S02]  /*3f30*/  ULEA UR6, UR10, UR30, 0x8 ;  /* 0x0000001e0a067291 */ /* 0x000fe4000f8e40ff */
[----:B------:R-:W-:Y:S01]  /*3f40*/  UISETP.NE.AND UP0, UPT, UR22, UR27, UPT ;  /* 0x0000001b1600728c */ /* 0x000fe2000bf05270 */
[----:B-1----:R-:W-:Y:S01]  /*3f50*/  @P0 SHF.L.U32 R0, R2, 0x1f, RZ ;  /* 0x0000001f02000819 */ /* 0x002fe200000006ff */
[----:B------:R-:W-:Y:S02]  /*3f60*/  UIADD3 UR20, UPT, UPT, UR6, 0x2, URZ ;  /* 0x0000000206147890 */ /* 0x000fe4000fffe0ff */
[----:B------:R-:W-:Y:S01]  /*3f70*/  UIADD3 UR16, UPT, UPT, UR6, 0x4, URZ ;  /* 0x0000000406107890 */ /* 0x000fe2000fffe0ff */
[----:B------:R2:W3:Y:S01]  /*3f80*/  @P0 SYNCS.PHASECHK.TRANS64.TRYWAIT P2, [UR4], R0 ;  /* 0x00000000ff0005a7 */ /* 0x0004e20008041104 */
[----:B------:R-:W-:Y:S02]  /*3f90*/  ULEA UR4, UR10, UR29, 0xa ;  /* 0x0000001d0a047291 */ /* 0x000fe4000f8e50ff */
[----:B------:R-:W-:Y:S02]  /*3fa0*/  UIADD3 UR12, UPT, UPT, UR6, 0x6, URZ ;  /* 0x00000006060c7890 */ /* 0x000fe4000fffe0ff */
[----:B------:R-:W-:Y:S02]  /*3fb0*/  UIADD3 UR18, UPT, UPT, UR4, 0x2, URZ ;  /* 0x0000000204127890 */ /* 0x000fe4000fffe0ff */
[----:B------:R-:W-:Y:S02]  /*3fc0*/  UIADD3 UR14, UPT, UPT, UR4, 0x4, URZ ;  /* 0x00000004040e7890 */ /* 0x000fe4000fffe0ff */
[----:B------:R-:W-:Y:S01]  /*3fd0*/  UIADD3 UR8, UPT, UPT, UR4, 0x6, URZ ;  /* 0x0000000604087890 */ /* 0x000fe2000fffe0ff */
[----:B------:R-:W-:Y:S01]  /*3fe0*/  UMOV UR7, 0x40004040 ;  /* 0x4000404000077882 */ /* 0x000fe20000000000 */
[----:B------:R-:W-:Y:S01]  /*3ff0*/  UMOV UR5, 0x40004040 ;  /* 0x4000404000057882 */ /* 0x000fe20000000000 */
[----:B------:R-:W-:Y:S01]  /*4000*/  UMOV UR21, 0x40004040 ;  /* 0x4000404000157882 */ /* 0x000fe20000000000 */
[----:B------:R2:W-:Y:S01]  /*4010*/  UTCIMMA.2CTA gdesc[UR4], gdesc[UR6], tmem[UR11], tmem[UR40], idesc[UR41], UP2 ;  /* 0x00ff2806040075ea */ /* 0x0005e2000920010b */
[----:B------:R-:W-:Y:S01]  /*4020*/  UPLOP3.LUT UP2, UPT, UPT, UPT, UPT, 0x80, 0x8 ;  /* 0x000000000008789c */ /* 0x000fe20003f4f070 */
[----:B------:R-:W-:Y:S01]  /*4030*/  UMOV UR19, 0x40004040 ;  /* 0x4000404000137882 */ /* 0x000fe20000000000 */
[----:B------:R-:W-:Y:S01]  /*4040*/  UMOV UR17, 0x40004040 ;  /* 0x4000404000117882 */ /* 0x000fe20000000000 */
[----:B------:R2:W-:Y:S01]  /*4050*/  UTCIMMA.2CTA gdesc[UR18], gdesc[UR20], tmem[UR11], tmem[UR38], idesc[UR39], UPT ;  /* 0x00ff2614120075ea */ /* 0x0005e2000ba0010b */
[----:B------:R-:W-:Y:S01]  /*4060*/  UMOV UR15, 0x40004040 ;  /* 0x40004040000f7882 */ /* 0x000fe20000000000 */
[----:B------:R-:W-:Y:S01]  /*4070*/  UMOV UR13, 0x40004040 ;  /* 0x40004040000d7882 */ /* 0x000fe20000000000 */
[----:B------:R-:W-:Y:S01]  /*4080*/  UMOV UR9, 0x40004040 ;  /* 0x4000404000097882 */ /* 0x000fe20000000000 */
[----:B------:R2:W-:Y:S01]  /*4090*/  UTCIMMA.2CTA gdesc[UR14], gdesc[UR16], tmem[UR11], tmem[UR36], idesc[UR37], UPT ;  /* 0x00ff24100e0075ea */ /* 0x0005e2000ba0010b */
[----:B------:R2:W-:Y:S01]  /*40a0*/  UTCIMMA.2CTA gdesc[UR8], gdesc[UR12], tmem[UR11], tmem[UR34], idesc[UR35], UPT ;  /* 0x00ff220c080075ea */ /* 0x0005e2000ba0010b */
[----:B------:R2:W-:Y:S01]  /*40b0*/  UTCBAR.2CTA.MULTICAST [UR25], URZ, UR28 ;  /* 0x000000ff190073e9 */ /* 0x0005e2000820081c */
[----:B------:R-:W-:Y:S01]  /*40c0*/  UMOV UR10, UR23 ;  /* 0x00000017000a7c82 */ /* 0x000fe20008000000 */
[----:B------:R-:W-:Y:S05]  /*40d0*/  BRA.U UP0, `(.L_x_80) ;  /* 0xfffffffd00507547 */ /* 0x000fea000b83ffff */
.L_x_77:
[----:B--2---:R-:W-:Y:S01]  /*40e0*/  UIADD3 UR4, UPT, UPT, UR31, 0xe0, URZ ;  /* 0x000000e01f047890 */ /* 0x004fe2000fffe0ff */
[----:B------:R-:W-:-:S08]  /*40f0*/  UMOV UR22, UR27 ;  /* 0x0000001b00167c82 */ /* 0x000fd00008000000 */
[----:B------:R2:W-:Y:S01]  /*4100*/  UTCBAR.2CTA.MULTICAST [UR4], URZ, UR42 ;  /* 0x000000ff040073e9 */ /* 0x0005e2000820082a */
[----:B------:R-:W-:Y:S02]  /*4110*/  NOP ;  /* 0x0000000000007918 */ /* 0x000fe40000000000 */
.L_x_75:
[----:B--2---:R-:W-:Y:S01]  /*4120*/  UIADD3 UR4, UPT, UPT, UR32, 0x1, URZ ;  /* 0x0000000120047890 */ /* 0x004fe2000fffe0ff */
[----:B------:R-:W-:-:S03]  /*4130*/  ISETP.NE.AND P0, PT, R8, 0x2, PT ;  /* 0x000000020800780c */ /* 0x000fc60003f05270 */
[----:B------:R-:W-:Y:S01]  /*4140*/  UISETP.NE.AND UP0, UPT, UR4, 0x4, UPT ;  /* 0x000000040400788c */ /* 0x000fe2000bf05270 */
[----:B-1----:R-:W-:Y:S02]  /*4150*/  SEL R0, RZ, 0x1, P0 ;  /* 0x00000001ff007807 */ /* 0x002fe40000000000 */
[----:B------:R-:W-:Y:S01]  /*4160*/  SEL R8, R8, RZ, P0 ;  /* 0x000000ff08087207 */ /* 0x000fe20000000000 */
[----:B------:R-:W-:Y:S01]  /*4170*/  USEL UR5, URZ, 0x1, UP0 ;  /* 0x00000001ff057887 */ /* 0x000fe20008000000 */
[----:B------:R-:W-:Y:S01]  /*4180*/  LOP3.LUT R3, R3, R0, RZ, 0x3c, !PT ;  /* 0x0000000003037212 */ /* 0x000fe200078e3cff */
[----:B------:R-:W-:-:S04]  /*4190*/  USEL UR32, UR4, URZ, UP0 ;  /* 0x000000ff04207287 */ /* 0x000fc80008000000 */
[----:B------:R-:W-:Y:S01]  /*41a0*/  LOP3.LUT R9, R9, UR5, RZ, 0x3c, !PT ;  /* 0x0000000509097c12 */ /* 0x000fe2000f8e3cff */
[----:B------:R-:W-:Y:S07]  /*41b0*/  @P1 BRA `(.L_x_81) ;  /* 0xfffffff800881947 */ /* 0x000fee000383ffff */
[----:B------:R-:W1:Y:S01]  /*41c0*/  S2UR UR8, SR_CgaCtaId ;  /* 0x00000000000879c3 */ /* 0x000e620000008800 */
[----:B------:R-:W-:Y:S01]  /*41d0*/  ELECT P0, URZ, PT ;  /* 0x0000000000ff782f */ /* 0x000fe20003800000 */
[----:B------:R-:W-:Y:S01]  /*41e0*/  HFMA2 R0, -RZ, RZ, 0, 5.9604644775390625e-08 ;  /* 0x00000001ff007431 */ /* 0x000fe200000001ff */
[----:B------:R-:W-:-:S05]  /*41f0*/  UMOV UR4, 0x40 ;  /* 0x0000004000047882 */ /* 0x000fca0000000000 */
[----:B------:R-:W-:Y:S01]  /*4200*/  UVIRTCOUNT.DEALLOC.SMPOOL 0x80 ;  /* 0x000000800000784c */ /* 0x000fe20000000000 */
[----:B------:R-:W-:Y:S02]  /*4210*/  UISETP.NE.AND UP1, UPT, UR47, URZ, UPT ;  /* 0x000000ff2f00728c */ /* 0x000fe4000bf25270 */
[----:B-1----:R-:W-:-:S09]  /*4220*/  ULEA UR8, UR8, UR4, 0x18 ;  /* 0x0000000408087291 */ /* 0x002fd2000f8ec0ff */
[----:B------:R1:W-:Y:S01]  /*4230*/  @P0 STS.U8 [UR8+0x1c], R0 ;  /* 0x00001c00ff000988 */ /* 0x0003e20008000008 */
[----:B------:R-:W-:Y:S05]  /*4240*/  BRA.U UP1, `(.L_x_82) ;  /* 0x0000000101a07547 */ /* 0x000fea000b800000 */
[----:B------:R-:W-:Y:S01]  /*4250*/  UIADD3 UR7, UPT, UPT, UR26, 0x100, URZ ;  /* 0x000001001a077890 */ /* 0x000fe2000fffe0ff */
[----:B------:R-:W-:-:S03]  /*4260*/  SHF.L.U32 R2, R9, 0x1f, RZ ;  /* 0x0000001f09027819 */ /* 0x000fc600000006ff */
[----:B------:R-:W-:-:S09]  /*4270*/  ULEA UR4, UR32, UR7, 0x3 ;  /* 0x0000000720047291 */ /* 0x000fd2000f8e18ff */
[----:B------:R-:W2:Y:S02]  /*4280*/  SYNCS.PHASECHK.TRANS64.TRYWAIT P0, [UR4], R2 ;  /* 0x00000002ff0075a7 */ /* 0x000ea40008001104 */
[----:B--2---:R-:W-:Y:S05]  /*4290*/  @!P0 BRA `(.L_x_83) ;  /* 0x00000040004c8947 */ /* 0x004fea0003800000 */
.L_x_155:
        /* <DEDUP_REMOVED lines=9> */
.L_x_157:
        /* <DEDUP_REMOVED lines=9> */
.L_x_159:
[----:B------:R-:W-:-:S04]  /*43c0*/  UIADD3 UR4, UPT, UPT, UR4, 0x1, URZ ;  /* 0x0000000104047890 */ /* 0x000fc8000fffe0ff */
[----:B------:R-:W-:-:S04]  /*43d0*/  UISETP.NE.AND UP0, UPT, UR4, 0x4, UPT ;  /* 0x000000040400788c */ /* 0x000fc8000bf05270 */
[----:B------:R-:W-:Y:S02]  /*43e0*/  USEL UR5, URZ, 0x1, UP0 ;  /* 0x00000001ff057887 */ /* 0x000fe40008000000 */
[----:B------:R-:W-:-:S04]  /*43f0*/  USEL UR4, UR4, URZ, UP0 ;  /* 0x000000ff04047287 */ /* 0x000fc80008000000 */
[----:B------:R-:W-:Y:S01]  /*4400*/  ULEA UR4, UR4, UR7, 0x3 ;  /* 0x0000000704047291 */ /* 0x000fe2000f8e18ff */
[----:B------:R-:W-:-:S04]  /*4410*/  LOP3.LUT R2, R2, UR5, RZ, 0x3c, !PT ;  /* 0x0000000502027c12 */ /* 0x000fc8000f8e3cff */
[----:B------:R-:W-:Y:S01]  /*4420*/  SHF.L.U32 R2, R2, 0x1f, RZ ;  /* 0x0000001f02027819 */ /* 0x000fe200000006ff */
[----:B-1----:R-:W-:-:S04]  /*4430*/  IMAD.U32 R0, RZ, RZ, UR4 ;  /* 0x00000004ff007e24 */ /* 0x002fc8000f8e00ff */
[----:B------:R1:W2:Y:S03]  /*4440*/  SYNCS.PHASECHK.TRANS64.TRYWAIT P0, [R0+URZ], R2 ;  /* 0x00000002000075a7 */ /* 0x0002a600080011ff */
[----:B--2---:R-:W-:Y:S05]  /*4450*/  @!P0 NANOSLEEP.SYNCS 0x989680 ;  /* 0x009896800000895d */ /* 0x004fea0003900000 */
[----:B------:R-:W2:Y:S02]  /*4460*/  @!P0 SYNCS.PHASECHK.TRANS64 P0, [R0+URZ], R2 ;  /* 0x00000002000085a7 */ /* 0x000ea400080010ff */
[----:B--2---:R-:W-:Y:S05]  /*4470*/  @P0 BRA `(.L_x_86) ;  /* 0x0000000000200947 */ /* 0x004fea0003800000 */
.L_x_87:
[----:B--2---:R2:W4:Y:S02]  /*4480*/  SYNCS.PHASECHK.TRANS64.TRYWAIT P0, [R0+URZ], R2 ;  /* 0x00000002000075a7 */ /* 0x00452400080011ff */
[----:B----4-:R-:W-:Y:S05]  /*4490*/  @!P0 NANOSLEEP.SYNCS 0x989680 ;  /* 0x009896800000895d */ /* 0x010fea0003900000 */
[----:B------:R-:W4:Y:S02]  /*44a0*/  @!P0 SYNCS.PHASECHK.TRANS64 P0, [R0+URZ], R2 ;  /* 0x00000002000085a7 */ /* 0x000f2400080010ff */
[----:B----4-:R-:W-:Y:S05]  /*44b0*/  @!P0 BRA `(.L_x_87) ;  /* 0xfffffffc00f08947 */ /* 0x010fea000383ffff */
[----:B------:R-:W-:Y:S05]  /*44c0*/  BRA `(.L_x_86) ;  /* 0x00000000000c7947 */ /* 0x000fea0003800000 */
.L_x_82:
[----:B------:R-:W-:-:S04]  /*44d0*/  UIADD3 UR4, UPT, UPT, UR26, 0x140, URZ ;  /* 0x000001401a047890 */ /* 0x000fc8000fffe0ff */
[----:B------:R-:W-:-:S09]  /*44e0*/  UPRMT UR4, UR48, 0x654, UR4 ;  /* 0x0000065430047896 */ /* 0x000fd20008000004 */
[----:B------:R-:W-:Y:S03]  /*44f0*/  SYNCS.ARRIVE.TRANS64.RED.A1T0 RZ, [UR4], RZ ;  /* 0x000000ffffff79a7 */ /* 0x000fe60008100404 */
.L_x_86:
[----:B-12---:R-:W-:Y:S01]  /*4500*/  SHF.L.U32 R2, RZ, 0x1f, RZ ;  /* 0x0000001fff027819 */ /* 0x006fe200000006ff */
[----:B------:R-:W-:Y:S01]  /*4510*/  UIADD3 UR4, UPT, UPT, UR26, 0x140, URZ ;  /* 0x000001401a047890 */ /* 0x000fe2000fffe0ff */
[----:B------:R-:W-:Y:S02]  /*4520*/  PLOP3.LUT P0, PT, PT, PT, UP1, 0x80, 0x8 ;  /* 0x000000000008781c */ /* 0x000fe40003f0f018 */
[----:B------:R-:W1:Y:S02]  /*4530*/  SYNCS.PHASECHK.TRANS64.TRYWAIT P1, [UR26+0x140], R2 ;  /* 0x00014002ff0075a7 */ /* 0x000e64000802111a */
[----:B-1----:R-:W-:Y:S09]  /*4540*/  @!P1 BRA `(.L_x_88) ;  /* 0x0000003c00e89947 */ /* 0x002ff20003800000 */
.L_x_161:
[----:B------:R-:W-:Y:S01]  /*4550*/  @!UP1 UPRMT UR4, UR48, 0x654, UR4 ;  /* 0x0000065430049896 */ /* 0x000fe20008000004 */
[----:B------:R-:W-:Y:S01]  /*4560*/  UMOV UR5, 0xffff ;  /* 0x0000ffff00057882 */ /* 0x000fe20000000000 */
[----:B------:R-:W-:-:S07]  /*4570*/  UMOV UR6, 0x1 ;  /* 0x0000000100067882 */ /* 0x000fce0000000000 */
[----:B------:R-:W-:Y:S01]  /*4580*/  @!P0 SYNCS.ARRIVE.TRANS64.RED.A1T0 RZ, [UR4], RZ ;  /* 0x000000ffffff89a7 */ /* 0x000fe20008100404 */
[----:B------:R-:W-:Y:S01]  /*4590*/  NOP ;  /* 0x0000000000007918 */ /* 0x000fe20000000000 */
[----:B-1----:R-:W1:Y:S01]  /*45a0*/  LDS R0, [UR8+0x14] ;  /* 0x00001408ff007984 */ /* 0x002e620008000800 */
[----:B------:R-:W-:-:S04]  /*45b0*/  ULOP3.LUT UR4, UR44, 0xffff, URZ, 0xc0, !UPT ;  /* 0x0000ffff2c047892 */ /* 0x000fc8000f8ec0ff */
[----:B------:R-:W-:-:S04]  /*45c0*/  USHF.R.U32.HI UR4, URZ, 0x5, UR4 ;  /* 0x00000005ff047899 */ /* 0x000fc80008011604 */
[----:B------:R-:W-:Y:S02]  /*45d0*/  USHF.L.U32 UR5, UR5, UR4, URZ ;  /* 0x0000000405057299 */ /* 0x000fe400080006ff */
[----:B------:R-:W-:-:S04]  /*45e0*/  USHF.L.U32 UR4, UR6, UR4, URZ ;  /* 0x0000000406047299 */ /* 0x000fc800080006ff */
[----:B-1----:R-:W-:-:S04]  /*45f0*/  LOP3.LUT R0, R0, UR5, RZ, 0xc0, !PT ;  /* 0x0000000500007c12 */ /* 0x002fc8000f8ec0ff */
[----:B------:R-:W-:-:S13]  /*4600*/  ISETP.NE.AND P0, PT, R0, UR5, PT ;  /* 0x0000000500007c0c */ /* 0x000fda000bf05270 */
[----:B------:R-:W-:Y:S05]  /*4610*/  @P0 BRA `(.L_x_89) ;  /* 0x0000000000580947 */ /* 0x000fea0003800000 */
[----:B------:R-:W1:Y:S02]  /*4620*/  LDS R0, [UR8+0x18] ;  /* 0x00001808ff007984 */ /* 0x000e640008000800 */
[----:B-1----:R-:W-:-:S04]  /*4630*/  LOP3.LUT R0, R0, UR4, RZ, 0xc0, !PT ;  /* 0x0000000400007c12 */ /* 0x002fc8000f8ec0ff */
[----:B------:R-:W-:-:S13]  /*4640*/  ISETP.NE.AND P0, PT, R0, UR4, PT ;  /* 0x0000000400007c0c */ /* 0x000fda000bf05270 */
[----:B------:R-:W-:Y:S05]  /*4650*/  @P0 BRA `(.L_x_90) ;  /* 0x00000000003c0947 */ /* 0x000fea0003800000 */
[----:B------:R-:W1:Y:S01]  /*4660*/  S2R R2, SR_LANEID ;  /* 0x0000000000027919 */ /* 0x000e620000000000 */
[----:B------:R-:W-:-:S06]  /*4670*/  ULOP3.LUT UR5, URZ, UR5, URZ, 0x33, !UPT ;  /* 0x00000005ff057292 */ /* 0x000fcc000f8e33ff */
[----:B------:R-:W-:-:S04]  /*4680*/  IMAD.U32 R0, RZ, RZ, UR5 ;  /* 0x00000005ff007e24 */ /* 0x000fc8000f8e00ff */
[----:B------:R2:W4:Y:S02]  /*4690*/  REDUX UR7, R0 ;  /* 0x00000000000773c4 */ /* 0x0005240000000000 */
[----:B------:R1:W-:Y:S01]  /*46a0*/  UTCATOMSWS.AND URZ, UR5 ;  /* 0x0000000500ff79e3 */ /* 0x0003e20008000000 */
[----:B--2---:R-:W-:Y:S01]  /*46b0*/  LOP3.LUT R0, RZ, UR4, RZ, 0x33, !PT ;  /* 0x00000004ff007c12 */ /* 0x004fe2000f8e33ff */
[----:B------:R-:W-:Y:S02]  /*46c0*/  VOTEU.ANY UR4, UPT, PT ;  /* 0x0000000000047886 */ /* 0x000fe400038e0100 */
[----:B------:R-:W-:Y:S02]  /*46d0*/  UFLO.U32 UR4, UR4 ;  /* 0x00000004000472bd */ /* 0x000fe400080e0000 */
[----:B------:R-:W2:Y:S04]  /*46e0*/  REDUX UR6, R0 ;  /* 0x00000000000673c4 */ /* 0x000ea80000000000 */
[----:B-1----:R-:W-:-:S02]  /*46f0*/  ISETP.EQ.U32.AND P0, PT, R2, UR4, PT ;  /* 0x0000000402007c0c */ /* 0x002fc4000bf02070 */
[----:B----4-:R-:W-:-:S11]  /*4700*/  MOV R2, UR7 ;  /* 0x0000000700027c02 */ /* 0x010fd60008000f00 */
[----:B------:R1:W-:Y:S01]  /*4710*/  @P0 ATOMS.AND RZ, [UR8+0x14], R2 ;  /* 0x00001402ffff098c */ /* 0x0003e2000a800008 */
[----:B--2---:R-:W-:-:S05]  /*4720*/  IMAD.U32 R0, RZ, RZ, UR6 ;  /* 0x00000006ff007e24 */ /* 0x004fca000f8e00ff */
[----:B------:R1:W-:Y:S01]  /*4730*/  @P0 ATOMS.AND RZ, [UR8+0x18], R0 ;  /* 0x00001800ffff098c */ /* 0x0003e2000a800008 */
[----:B------:R-:W-:Y:S05]  /*4740*/  BRA `(.L_x_91) ;  /* 0x0000000000147947 */ /* 0x000fea0003800000 */
.L_x_90:
[----:B------:R-:W-:Y:S02]  /*4750*/  MOV R2, 0x4770 ;  /* 0x0000477000027802 */ /* 0x000fe40000000f00 */
[----:B---3-5:R-:W-:Y:S05]  /*4760*/  CALL.REL.NOINC `($__internal_0_$__cuda_sm10x_tcgen05_guardrail_trap_col_being_dealloced_not_returned_by_alloc) ;  /* 0x0000003c00fc7944 */ /* 0x028fea0003c00000 */
[----:B------:R-:W-:Y:S05]  /*4770*/  BRA `(.L_x_91) ;  /* 0x0000000000087947 */ /* 0x000fea0003800000 */
.L_x_89:
[----:B------:R-:W-:Y:S02]  /*4780*/  MOV R2, 0x47a0 ;  /* 0x000047a000027802 */ /* 0x000fe40000000f00 */
[----:B---3-5:R-:W-:Y:S05]  /*4790*/  CALL.REL.NOINC `($__internal_2_$__cuda_sm10x_tcgen05_guardrail_trap_unallocated_columns_being_dealloced) ;  /* 0x0000004000087944 */ /* 0x028fea0003c00000 */
.L_x_91:
[----:B------:R-:W-:Y:S01]  /*47a0*/  NOP ;  /* 0x0000000000007918 */ /* 0x000fe20000000000 */
[----:B------:R-:W-:Y:S05]  /*47b0*/  EXIT ;  /* 0x000000000000794d */ /* 0x000fea0003800000 */
.L_x_62:
[----:B------:R-:W-:-:S09]  /*47c0*/  UISETP.NE.OR UP0, UPT, UR18, 0x3, !UP3 ;  /* 0x000000031200788c */ /* 0x000fd2000df05670 */
[----:B------:R-:W-:Y:S05]  /*47d0*/  BRA.U UP0, `(.L_x_92) ;  /* 0x0000000d00087547 */ /* 0x000fea000b800000 */
[----:B------:R-:W1:Y:S01]  /*47e0*/  LDCU UR26, c[0x0][0x370] ;  /* 0x00006e00ff1a77ac */ /* 0x000e620008000800 */
[----:B------:R-:W2:Y:S01]  /*47f0*/  LDC.64 R16, c[0x0][0x348] ;  /* 0x0000d200ff107b82 */ /* 0x000ea20000000a00 */
[----:B------:R-:W-:Y:S02]  /*4800*/  HFMA2 R13, -RZ, RZ, 0, 0 ;  /* 0x00000000ff0d7431 */ /* 0x000fe400000001ff */
[----:B------:R-:W-:Y:S01]  /*4810*/  IMAD.MOV.U32 R15, RZ, RZ, 0x1 ;  /* 0x00000001ff0f7424 */ /* 0x000fe200078e00ff */
[----:B------:R-:W1:Y:S01]  /*4820*/  LDCU.128 UR28, c[0x0][0xb10] ;  /* 0x00016200ff1c77ac */ /* 0x000e620008000c00 */
[----:B------:R-:W-:Y:S01]  /*4830*/  IMAD.MOV.U32 R14, RZ, RZ, RZ ;  /* 0x000000ffff0e7224 */ /* 0x000fe200078e00ff */
[----:B------:R-:W-:Y:S01]  /*4840*/  MOV R12, 0x2000 ;  /* 0x00002000000c7802 */ /* 0x000fe20000000f00 */
[----:B------:R-:W3:Y:S01]  /*4850*/  LDCU UR25, c[0x0][0x374] ;  /* 0x00006e80ff1977ac */ /* 0x000ee20008000800 */
[----:B------:R-:W4:Y:S01]  /*4860*/  LDC.64 R2, c[0x0][0x888] ;  /* 0x00022200ff027b82 */ /* 0x000f220000000a00 */
[----:B------:R-:W3:Y:S01]  /*4870*/  LDCU UR16, c[0x0][0xb0c] ;  /* 0x00016180ff1077ac */ /* 0x000ee20008000800 */
[----:B------:R-:W2:Y:S06]  /*4880*/  LDCU UR35, c[0x0][0xb20] ;  /* 0x00016400ff2377ac */ /* 0x000eac0008000800 */
[----:B------:R-:W4:Y:S01]  /*4890*/  LDC.64 R4, c[0x0][0x890] ;  /* 0x00022400ff047b82 */ /* 0x000f220000000a00 */
[----:B------:R-:W2:Y:S01]  /*48a0*/  LDCU UR4, c[0x0][0xb30] ;  /* 0x00016600ff0477ac */ /* 0x000ea20008000800 */
[----:B------:R-:W-:Y:S01]  /*48b0*/  UMOV UR17, 0x400 ;  /* 0x0000040000117882 */ /* 0x000fe20000000000 */
[----:B-1----:R-:W-:-:S02]  /*48c0*/  UIMAD.WIDE.U32 UR32, UR26, UR28, URZ ;  /* 0x0000001c1a2072a5 */ /* 0x002fc4000f8e00ff */
[----:B---3--:R-:W-:Y:S02]  /*48d0*/  UIMAD.WIDE.U32 UR6, UR25, UR31, URZ ;  /* 0x0000001f190672a5 */ /* 0x008fe4000f8e00ff */
[----:B------:R-:W-:Y:S02]  /*48e0*/  ULEA UR17, UR55, UR17, 0x18 ;  /* 0x0000001137117291 */ /* 0x000fe4000f8ec0ff */
[----:B------:R-:W-:Y:S02]  /*48f0*/  UPLOP3.LUT UP3, UPT, UPT, UPT, UPT, 0x40, 0x4 ;  /* 0x000000000004789c */ /* 0x000fe40003f6e870 */
[----:B------:R-:W-:Y:S01]  /*4900*/  UIADD3 UR5, UPT, UPT, UR17, 0xa0, URZ ;  /* 0x000000a011057890 */ /* 0x000fe2000fffe0ff */
[----:B------:R-:W-:Y:S01]  /*4910*/  UMOV UR32, UR33 ;  /* 0x0000002100207c82 */ /* 0x000fe20008000000 */
[----:B------:R-:W-:Y:S01]  /*4920*/  UMOV UR27, UR7 ;  /* 0x00000007001b7c82 */ /* 0x000fe20008000000 */
[----:B------:R-:W-:Y:S02]  /*4930*/  UISETP.GE.AND UP0, UPT, UR40, 0x1, UPT ;  /* 0x000000012800788c */ /* 0x000fe4000bf06270 */
[----:B------:R-:W-:Y:S01]  /*4940*/  UISETP.NE.AND UP4, UPT, UR40, 0x1, UPT ;  /* 0x000000012800788c */ /* 0x000fe2000bf85270 */
[----:B------:R-:W1:Y:S01]  /*4950*/  LDCU.64 UR14, c[0x0][0xb28] ;  /* 0x00016500ff0e77ac */ /* 0x000e620008000a00 */
[----:B------:R-:W-:-:S02]  /*4960*/  UISETP.NE.AND UP6, UPT, UR16, 0x1, UPT ;  /* 0x000000011000788c */ /* 0x000fc4000bfc5270 */
[----:B------:R-:W-:Y:S02]  /*4970*/  UISETP.NE.AND UP5, UPT, UR30, 0x1, UPT ;  /* 0x000000011e00788c */ /* 0x000fe4000bfa5270 */
[----:B------:R-:W-:Y:S02]  /*4980*/  UPRMT UR55, UR55, 0x654, UR5 ;  /* 0x0000065437377896 */ /* 0x000fe40008000005 */
[----:B------:R-:W-:Y:S02]  /*4990*/  USHF.R.U32.HI UR32, URZ, UR29, UR32 ;  /* 0x0000001dff207299 */ /* 0x000fe40008011620 */
[----:B--2---:R-:W-:Y:S02]  /*49a0*/  USHF.R.U32.HI UR27, URZ, UR35, UR27 ;  /* 0x00000023ff1b7299 */ /* 0x004fe4000801161b */
[----:B------:R-:W-:-:S11]  /*49b0*/  UISETP.NE.AND UP2, UPT, UR4, 0x1, UPT ;  /* 0x000000010400788c */ /* 0x000fd6000bf45270 */
.L_x_100:
[C---:B------:R-:W-:Y:S02]  /*49c0*/  LEA R7, R14.reuse, UR17, 0x3 ;  /* 0x000000110e077c11 */ /* 0x040fe4000f8e18ff */
[----:B------:R-:W-:Y:S02]  /*49d0*/  SHF.L.U32 R0, R13, 0x1f, RZ ;  /* 0x0000001f0d007819 */ /* 0x000fe400000006ff */
[----:B------:R-:W-:Y:S02]  /*49e0*/  LEA R8, R14, UR17, 0x4 ;  /* 0x000000110e087c11 */ /* 0x000fe4000f8e20ff */
[----:B--2---:R-:W2:Y:S02]  /*49f0*/  SYNCS.PHASECHK.TRANS64.TRYWAIT P0, [R7+URZ+0xc0], R0 ;  /* 0x0000c000070075a7 */ /* 0x004ea400080011ff */
[----:B--2---:R-:W-:Y:S05]  /*4a00*/  @!P0 BRA `(.L_x_93) ;  /* 0x0000003800d08947 */ /* 0x004fea0003800000 */
.L_x_162:
[----:B------:R-:W3:Y:S01]  /*4a10*/  LDS.128 R8, [R8+0x150] ;  /* 0x0001500008087984 */ /* 0x000ee20000000c00 */
[----:B------:R-:W-:Y:S01]  /*4a20*/  UISETP.GE.AND UP0, UPT, UR40, 0x1, UPT ;  /* 0x000000012800788c */ /* 0x000fe2000bf06270 */
[----:B------:R-:W-:Y:S01]  /*4a30*/  @!PT LDS RZ, [RZ] ;  /* 0x00000000fffff984 */ /* 0x000fe20000000800 */
[----:B------:R-:W-:Y:S01]  /*4a40*/  @!PT LDS RZ, [RZ] ;  /* 0x00000000fffff984 */ /* 0x000fe20000000800 */
[----:B------:R-:W-:Y:S01]  /*4a50*/  @!PT LDS RZ, [RZ] ;  /* 0x00000000fffff984 */ /* 0x000fe20000000800 */
[----:B------:R-:W-:Y:S01]  /*4a60*/  @!PT LDS RZ, [RZ] ;  /* 0x00000000fffff984 */ /* 0x000fe20000000800 */
[----:B------:R1:W-:Y:S06]  /*4a70*/  MEMBAR.ALL.CTA ;  /* 0x0000000000007992 */ /* 0x0003ec0000008000 */
[----:B-1----:R-:W1:Y:S01]  /*4a80*/  FENCE.VIEW.ASYNC.S ;  /* 0x00000000000073c6 */ /* 0x002e620000000000 */
[----:B---3--:R-:W-:Y:S11]  /*4a90*/  LOP3.LUT P0, RZ, R10, 0x1, RZ, 0xc0, !PT ;  /* 0x000000010aff7812 */ /* 0x008ff6000780c0ff */
[----:B------:R-:W-:Y:S02]  /*4aa0*/  @!UPT UIADD3 URZ, UPT, UPT, URZ, URZ, URZ ;  /* 0x000000fffffff290 */ /* 0x000fe4000fffe0ff */
[----:B-1----:R-:W-:Y:S01]  /*4ab0*/  VOTEU.ANY UP1, P0 ;  /* 0x0000000000ff7886 */ /* 0x002fe20000020100 */
[----:B------:R-:W-:Y:S11]  /*4ac0*/  PLOP3.LUT P0, PT, PT, PT, UP1, 0x80, 0x8 ;  /* 0x000000000008781c */ /* 0x000ff60003f0f018 */
[----:B------:R-:W-:Y:S02]  /*4ad0*/  @!UPT UIADD3 URZ, UPT, UPT, URZ, URZ, URZ ;  /* 0x000000fffffff290 */ /* 0x000fe4000fffe0ff */
[----:B--2---:R-:W-:Y:S02]  /*4ae0*/  @P0 SHF.R.U32.HI R0, RZ, 0x10, R9 ;  /* 0x00000010ff000819 */ /* 0x004fe40000011609 */
[----:B------:R-:W-:Y:S02]  /*4af0*/  @P0 MOV R6, R8 ;  /* 0x0000000800060202 */ /* 0x000fe40000000f00 */
[----:B------:R-:W-:Y:S01]  /*4b00*/  @P0 R2UR UR4, R0 ;  /* 0x00000000000402ca */ /* 0x000fe200000e0000 */
[----:B------:R-:W-:Y:S01]  /*4b10*/  VIADD R0, R7, 0xd0 ;  /* 0x000000d007007836 */ /* 0x000fe20000000000 */
[----:B------:R-:W-:Y:S02]  /*4b20*/  @P0 LOP3.LUT R8, R9, 0xffff, RZ, 0xc0, !PT ;  /* 0x0000ffff09080812 */ /* 0x000fe400078ec0ff */
[----:B------:R-:W-:Y:S02]  /*4b30*/  @P0 R2UR UR6, R6 ;  /* 0x00000000060602ca */ /* 0x000fe400000e0000 */
[----:B------:R-:W-:Y:S02]  /*4b40*/  PRMT R0, RZ, 0x654, R0 ;  /* 0x00000654ff007816 */ /* 0x000fe40000000000 */
[----:B------:R-:W-:Y:S02]  /*4b50*/  @P0 R2UR UR5, R8 ;  /* 0x00000000080502ca */ /* 0x000fe400000e0000 */
[----:B------:R1:W-:Y:S03]  /*4b60*/  SYNCS.ARRIVE.TRANS64.RED.A1T0 RZ, [R0+URZ], RZ ;  /* 0x000000ff00ff79a7 */ /* 0x0003e600081004ff */
[----:B------:R-:W-:Y:S04]  /*4b70*/  @UP1 UMOV UR24, UR4 ;  /* 0x0000000400181c82 */ /* 0x000fe80008000000 */
[----:B------:R-:W-:Y:S04]  /*4b80*/  @UP1 UMOV UR13, UR6 ;  /* 0x00000006000d1c82 */ /* 0x000fe80008000000 */
[----:B------:R-:W-:Y:S01]  /*4b90*/  @UP1 UMOV UR7, UR5 ;  /* 0x0000000500071c82 */ /* 0x000fe20008000000 */
[----:B------:R-:W-:Y:S05]  /*4ba0*/  BRA.U !UP0, `(.L_x_94) ;  /* 0x0000000108a47547 */ /* 0x000fea000b800000 */
[----:B------:R-:W-:Y:S02]  /*4bb0*/  UIMAD.WIDE.U32 UR10, UR7, UR31, URZ ;  /* 0x0000001f070a72a5 */ /* 0x000fe4000f8e00ff */
[----:B------:R-:W-:Y:S02]  /*4bc0*/  UIMAD.WIDE.U32 UR18, UR13, UR28, URZ ;  /* 0x0000001c0d1272a5 */ /* 0x000fe4000f8e00ff */
[----:B------:R-:W-:Y:S02]  /*4bd0*/  USEL UR4, UR25, UR27, !UP5 ;  /* 0x0000001b19047287 */ /* 0x000fe4000e800000 */
[----:B------:R-:W-:Y:S02]  /*4be0*/  USEL UR8, UR26, UR32, !UP6 ;  /* 0x000000201a087287 */ /* 0x000fe4000f000000 */
[----:B------:R-:W-:Y:S02]  /*4bf0*/  UIMAD.WIDE.U32 UR20, UR4, UR14, URZ ;  /* 0x0000000e041472a5 */ /* 0x000fe4000f8e00ff */
[----:B------:R-:W-:Y:S01]  /*4c00*/  UIMAD.WIDE.U32 UR22, UR8, UR14, URZ ;  /* 0x0000000e081672a5 */ /* 0x000fe2000f8e00ff */
[----:B------:R-:W-:Y:S02]  /*4c10*/  UMOV UR5, UR11 ;  /* 0x0000000b00057c82 */ /* 0x000fe40008000000 */
[----:B------:R-:W-:Y:S03]  /*4c20*/  USHF.R.U32.HI UR6, URZ, UR35, UR5 ;  /* 0x00000023ff067299 */ /* 0x000fe60008011605 */
[----:B------:R-:W-:Y:S01]  /*4c30*/  UMOV UR5, UR19 ;  /* 0x0000001300057c82 */ /* 0x000fe20008000000 */
[----:B------:R-:W-:Y:S02]  /*4c40*/  USEL UR6, UR7, UR6, !UP5 ;  /* 0x0000000607067287 */ /* 0x000fe4000e800000 */
[----:B------:R-:W-:Y:S02]  /*4c50*/  USHF.R.U32.HI UR9, URZ, UR29, UR5 ;  /* 0x0000001dff097299 */ /* 0x000fe40008011605 */
[----:B------:R-:W-:Y:S01]  /*4c60*/  UIMAD.WIDE.U32 UR10, UR6, UR14, URZ ;  /* 0x0000000e060a72a5 */ /* 0x000fe2000f8e00ff */
[----:B------:R-:W-:Y:S02]  /*4c70*/  UMOV UR5, UR21 ;  /* 0x0000001500057c82 */ /* 0x000fe40008000000 */
[----:B------:R-:W-:Y:S03]  /*4c80*/  @UP4 USHF.R.U32.HI UR4, URZ, UR15, UR5 ;  /* 0x0000000fff044299 */ /* 0x000fe60008011605 */
[----:B------:R-:W-:Y:S01]  /*4c90*/  UMOV UR5, UR23 ;  /* 0x0000001700057c82 */ /* 0x000fe20008000000 */
[----:B------:R-:W-:Y:S02]  /*4ca0*/  UIMAD UR4, UR40, UR4, URZ ;  /* 0x00000004280472a4 */ /* 0x000fe4000f8e02ff */
[----:B------:R-:W-:Y:S02]  /*4cb0*/  @UP4 USHF.R.U32.HI UR8, URZ, UR15, UR5 ;  /* 0x0000000fff084299 */ /* 0x000fe40008011605 */
[----:B------:R-:W-:Y:S02]  /*4cc0*/  USEL UR5, UR13, UR9, !UP6 ;  /* 0x000000090d057287 */ /* 0x000fe4000f000000 */
[----:B------:R-:W-:Y:S02]  /*4cd0*/  UIMAD UR9, UR40, UR8, URZ ;  /* 0x00000008280972a4 */ /* 0x000fe4000f8e02ff */
[----:B------:R-:W-:Y:S03]  /*4ce0*/  UISETP.GE.AND UP0, UPT, UR6, UR4, UPT ;  /* 0x000000040600728c */ /* 0x000fe6000bf06270 */
[----:B------:R-:W-:Y:S01]  /*4cf0*/  UMOV UR4, UR11 ;  /* 0x0000000b00047c82 */ /* 0x000fe20008000000 */
[----:B------:R-:W-:Y:S02]  /*4d00*/  UISETP.GE.OR UP0, UPT, UR5, UR9, UP0 ;  /* 0x000000090500728c */ /* 0x000fe40008706670 */
[----:B------:R-:W-:Y:S02]  /*4d10*/  USHF.R.U32.HI UR4, URZ, UR15, UR4 ;  /* 0x0000000fff047299 */ /* 0x000fe40008011604 */
[----:B------:R-:W-:Y:S02]  /*4d20*/  UIMAD.WIDE.U32 UR10, UR5, UR14, URZ ;  /* 0x0000000e050a72a5 */ /* 0x000fe4000f8e00ff */
[----:B------:R-:W-:Y:S04]  /*4d30*/  USEL UR12, UR6, UR4, !UP4 ;  /* 0x00000004060c7287 */ /* 0x000fe8000e000000 */
[----:B------:R-:W-:Y:S01]  /*4d40*/  UIADD3 UR9, UPT, UPT, -UR12, URZ, URZ ;  /* 0x000000ff0c097290 */ /* 0x000fe2000fffe1ff */
[----:B------:R-:W-:Y:S02]  /*4d50*/  @!UP0 UMOV UR4, UR11 ;  /* 0x0000000b00048c82 */ /* 0x000fe40008000000 */
[----:B------:R-:W-:Y:S02]  /*4d60*/  @!UP0 USHF.R.U32.HI UR4, URZ, UR15, UR4 ;  /* 0x0000000fff048299 */ /* 0x000fe40008011604 */
[----:B------:R-:W-:Y:S02]  /*4d70*/  UIMAD UR9, UR40, UR9, UR6 ;  /* 0x00000009280972a4 */ /* 0x000fe4000f8e0206 */
[----:B------:R-:W-:Y:S04]  /*4d80*/  @!UP0 USEL UR4, UR5, UR4, !UP4 ;  /* 0x0000000405048287 */ /* 0x000fe8000e000000 */
[----:B------:R-:W-:Y:S02]  /*4d90*/  @!UP0 UIMAD UR9, UR8, UR9, UR4 ;  /* 0x00000009080982a4 */ /* 0x000fe4000f8e0204 */
[----:B------:R-:W-:Y:S02]  /*4da0*/  @!UP0 UIADD3 UR10, UPT, UPT, UR12, -UR4, URZ ;  /* 0x800000040c0a8290 */ /* 0x000fe4000fffe0ff */
[----:B------:R-:W-:Y:S02]  /*4db0*/  UIADD3 UR4, UPT, UPT, -UR5, URZ, URZ ;  /* 0x000000ff05047290 */ /* 0x000fe4000fffe1ff */
[----:B------:R-:W-:Y:S02]  /*4dc0*/  UIADD3 UR8, UPT, UPT, -UR6, URZ, URZ ;  /* 0x000000ff06087290 */ /* 0x000fe4000fffe1ff */
[----:B------:R-:W-:Y:S02]  /*4dd0*/  @!UP0 UIMAD UR6, UR10, UR40, UR5 ;  /* 0x000000280a0682a4 */ /* 0x000fe4000f8e0205 */
[----:B------:R-:W-:Y:S02]  /*4de0*/  UIMAD UR13, UR16, UR4, UR13 ;  /* 0x00000004100d72a4 */ /* 0x000fe4000f8e020d */
[----:B------:R-:W-:Y:S01]  /*4df0*/  UIMAD UR7, UR30, UR8, UR7 ;  /* 0x000000081e0772a4 */ /* 0x000fe2000f8e0207 */
[----:B------:R-:W-:Y:S02]  /*4e00*/  @!UP0 UMOV UR5, UR9 ;  /* 0x0000000900058c82 */ /* 0x000fe40008000000 */
[----:B------:R-:W-:Y:S02]  /*4e10*/  UIMAD UR13, UR5, UR16, UR13 ;  /* 0x00000010050d72a4 */ /* 0x000fe4000f8e020d */
[----:B------:R-:W-:Y:S11]  /*4e20*/  UIMAD UR7, UR6, UR30, UR7 ;  /* 0x0000001e060772a4 */ /* 0x000ff6000f8e0207 */
[----:B------:R-:W-:Y:S01]  /*4e30*/  @!UPT UIADD3 URZ, UPT, UPT, URZ, URZ, URZ ;  /* 0x000000fffffff290 */ /* 0x000fe2000fffe0ff */
.L_x_94:
[----:B------:R-:W2:Y:S01]  /*4e40*/  @!UP2 LDCU.128 UR20, c[0x0][0xb10] ;  /* 0x00016200ff14a7ac */ /* 0x000ea20008000c00 */
[C---:B----4-:R-:W-:Y:S02]  /*4e50*/  ISETP.NE.U32.AND P1, PT, R4.reuse, RZ, PT ;  /* 0x000000ff0400720c */ /* 0x050fe40003f25070 */
[----:B------:R-:W-:Y:S02]  /*4e60*/  ISETP.NE.U32.AND P0, PT, R4, RZ, PT ;  /* 0x000000ff0400720c */ /* 0x000fe40003f05070 */
[C---:B------:R-:W-:Y:S02]  /*4e70*/  ISETP.NE.AND.EX P1, PT, R5.reuse, RZ, PT, P1 ;  /* 0x000000ff0500720c */ /* 0x040fe40003f25310 */
[----:B------:R-:W-:Y:S01]  /*4e80*/  ISETP.NE.AND.EX P0, PT, R5, RZ, PT, P0 ;  /* 0x000000ff0500720c */ /* 0x000fe20003f05300 */
[----:B------:R-:W3:Y:S01]  /*4e90*/  @!UP2 LDCU UR5, c[0x0][0xb0c] ;  /* 0x00016180ff05a7ac */ /* 0x000ee20008000800 */
[----:B------:R-:W-:Y:S01]  /*4ea0*/  SHF.L.U32 R6, R15, 0x1f, RZ ;  /* 0x0000001f0f067819 */ /* 0x000fe200000006ff */
[----:B--2---:R-:W-:Y:S07]  /*4eb0*/  UIMAD.WIDE.U32 UR8, UR13, UR20, URZ ;  /* 0x000000140d0872a5 */ /* 0x004fee000f8e00ff */
[----:B------:R-:W-:Y:S01]  /*4ec0*/  @!UP2 UMOV UR4, UR9 ;  /* 0x000000090004ac82 */ /* 0x000fe20008000000 */
[----:B---3--:R-:W-:Y:S02]  /*4ed0*/  @!UP2 UISETP.NE.AND UP0, UPT, UR5, 0x1, UPT ;  /* 0x000000010500a88c */ /* 0x008fe4000bf05270 */
[----:B------:R-:W-:Y:S02]  /*4ee0*/  @!UP2 USHF.R.U32.HI UR4, URZ, UR21, UR4 ;  /* 0x00000015ff04a299 */ /* 0x000fe40008011604 */
[----:B------:R-:W-:Y:S02]  /*4ef0*/  UIMAD.WIDE.U32 UR8, UR7, UR23, URZ ;  /* 0x00000017070872a5 */ /* 0x000fe4000f8e00ff */
[----:B------:R-:W-:Y:S02]  /*4f00*/  @!UP2 USEL UR10, UR13, UR4, !UP0 ;  /* 0x000000040d0aa287 */ /* 0x000fe4000c000000 */
[----:B------:R-:W-:Y:S03]  /*4f10*/  @!UP2 UISETP.NE.AND UP0, UPT, UR22, 0x1, UPT ;  /* 0x000000011600a88c */ /* 0x000fe6000bf05270 */
[----:B------:R-:W-:Y:S02]  /*4f20*/  @!UP2 UMOV UR6, UR9 ;  /* 0x000000090006ac82 */ /* 0x000fe40008000000 */
[----:B------:R-:W2:Y:S02]  /*4f30*/  @!UP2 LDCU UR4, c[0x0][0xb20] ;  /* 0x00016400ff04a7ac */ /* 0x000ea40008000800 */
[----:B--2---:R-:W-:Y:S04]  /*4f40*/  @!UP2 USHF.R.U32.HI UR6, URZ, UR4, UR6 ;  /* 0x00000004ff06a299 */ /* 0x004fe80008011606 */
[----:B------:R-:W-:Y:S04]  /*4f50*/  @!UP2 USEL UR6, UR7, UR6, !UP0 ;  /* 0x000000060706a287 */ /* 0x000fe8000c000000 */
[----:B------:R-:W-:Y:S02]  /*4f60*/  @!UP2 UIADD3 UR4, UPT, UPT, -UR10, UR6, URZ ;  /* 0x000000060a04a290 */ /* 0x000fe4000fffe1ff */
[----:B------:R-:W-:Y:S02]  /*4f70*/  @!UP2 UIADD3 UR6, UPT, UPT, UR10, -UR6, URZ ;  /* 0x800000060a06a290 */ /* 0x000fe4000fffe0ff */
[----:B------:R-:W-:Y:S02]  /*4f80*/  @!UP2 UIMAD UR13, UR4, UR5, UR13 ;  /* 0x00000005040da2a4 */ /* 0x000fe4000f8e020d */
[----:B------:R-:W-:Y:S01]  /*4f90*/  @!UP2 UIMAD UR7, UR6, UR22, UR7 ;  /* 0x000000160607a2a4 */ /* 0x000fe2000f8e0207 */
[----:B------:R-:W-:Y:S11]  /*4fa0*/  BRA.U UP3, `(.L_x_95) ;  /* 0x0000000103107547 */ /* 0x000ff6000b800000 */
[----:B------:R-:W-:Y:S04]  /*4fb0*/  MOV R7, UR34 ;  /* 0x0000002200077c02 */ /* 0x000fe80008000f00 */
[----:B------:R-:W-:Y:S04]  /*4fc0*/  SHF.L.U32 R7, R7, 0x1f, RZ ;  /* 0x0000001f07077819 */ /* 0x000fe800000006ff */
[----:B------:R-:W2:Y:S02]  /*4fd0*/  SYNCS.PHASECHK.TRANS64.TRYWAIT P2, [UR17+0xb8], R7 ;  /* 0x0000b807ff0075a7 */ /* 0x000ea40008041111 */
[----:B--2---:R-:W-:Y:S05]  /*4fe0*/  @!P2 BRA `(.L_x_96) ;  /* 0x00000034006ca947 */ /* 0x004fea0003800000 */
.L_x_95:
[----:B------:R-:W-:Y:S05]  /*4ff0*/  @!P1 BRA `(.L_x_97) ;  /* 0x0000000000309947 */ /* 0x000fea0003800000 */
[----:B------:R-:W-:Y:S01]  /*5000*/  ISETP.NE.U32.AND P1, PT, R2, RZ, PT ;  /* 0x000000ff0200720c */ /* 0x000fe20003f25070 */
[----:B------:R-:W2:Y:S01]  /*5010*/  LDCU.64 UR4, c[0x0][0x358] ;  /* 0x00006b00ff0477ac */ /* 0x000ea20008000a00 */
[----:B------:R-:W-:Y:S02]  /*5020*/  IMAD.MOV.U32 R147, RZ, RZ, 0x1 ;  /* 0x00000001ff937424 */ /* 0x000fe400078e00ff */
[----:B------:R-:W-:Y:S11]  /*5030*/  ISETP.NE.AND.EX P1, PT, R3, RZ, PT, P1 ;  /* 0x000000ff0300720c */ /* 0x000ff60003f25310 */
[----:B------:R-:W-:Y:S02]  /*5040*/  @!UPT UIADD3 URZ, UPT, UPT, URZ, URZ, URZ ;  /* 0x000000fffffff290 */ /* 0x000fe4000fffe0ff */
[----:B------:R-:W3:Y:S01]  /*5050*/  @P1 LDC.64 R8, c[0x0][0x888] ;  /* 0x00022200ff081b82 */ /* 0x000ee20000000a00 */
[----:B-1----:R-:W-:Y:S04]  /*5060*/  @P1 IMAD R0, R4, UR36, RZ ;  /* 0x0000002404001c24 */ /* 0x002fe8000f8e02ff */
[----:B---3--:R-:W-:Y:S04]  /*5070*/  @P1 IMAD.WIDE R8, R0, 0x4, R8 ;  /* 0x0000000400081825 */ /* 0x008fe800078e0208 */
[----:B------:R-:W-:Y:S01]  /*5080*/  HFMA2 R0, -RZ, RZ, 0, 5.9604644775390625e-08 ;  /* 0x00000001ff007431 */ /* 0x000fe200000001ff */
[----:B--2--5:R2:W5:Y:S04]  /*5090*/  @P1 LDG.E R72, desc[UR4][R8.64] ;  /* 0x0000000408481981 */ /* 0x024568000c1e1900 */
[----:B------:R-:W-:Y:S01]  /*50a0*/  @!P1 PRMT R147, R0, 0x7610, R147 ;  /* 0x0000761000939816 */ /* 0x000fe20000000093 */
[----:B--2---:R-:W3:Y:S06]  /*50b0*/  @!P1 LDC R72, c[0x0][0x880] ;  /* 0x00022000ff489b82 */ /* 0x004eec0000000800 */
.L_x_97:
[----:B---3-5:R-:W-:Y:S01]  /*50c0*/  @!P0 ISETP.EQ.AND P1, PT, R72, RZ, PT ;  /* 0x000000ff4800820c */ /* 0x028fe20003f22270 */
[----:B------:R-:W-:Y:S01]  /*50d0*/  @!UPT UIADD3 URZ, UPT, UPT, URZ, URZ, URZ ;  /* 0x000000fffffff290 */ /* 0x000fe2000fffe0ff */
[----:B------:R-:W-:Y:S11]  /*50e0*/  @!P0 BRA `(.L_x_98) ;  /* 0x0000000000188947 */ /* 0x000ff60003800000 */
[----:B------:R-:W-:Y:S02]  /*50f0*/  LOP3.LUT P0, RZ, R147, 0xff, RZ, 0xc0, !PT ;  /* 0x000000ff93ff7812 */ /* 0x000fe4000780c0ff */
[----:B------:R-:W-:Y:S04]  /*5100*/  ISETP.NE.U32.AND P1, PT, R2, RZ, PT ;  /* 0x000000ff0200720c */ /* 0x000fe80003f25070 */
[----:B------:R-:W-:Y:S04]  /*5110*/  ISETP.NE.AND.EX P1, PT, R3, RZ, PT, P1 ;  /* 0x000000ff0300720c */ /* 0x000fe80003f25310 */
[----:B------:R-:W-:Y:S03]  /*5120*/  PLOP3.LUT P1, PT, P1, PT, PT, 0x8, 0x80 ;  /* 0x000000000080781c */ /* 0x000fe60000f2e170 */
[----:B------:R-:W-:Y:S11]  /*5130*/  @P0 ISETP.EQ.AND P1, PT, R72, RZ, PT ;  /* 0x000000ff4800020c */ /* 0x000ff60003f22270 */
[----:B------:R-:W-:Y:S02]  /*5140*/  @!UPT UIADD3 URZ, UPT, UPT, URZ, URZ, URZ ;  /* 0x000000fffffff290 */ /* 0x000fe4000fffe0ff */
.L_x_98:
[----:B------:R-:W2:Y:S01]  /*5150*/  SYNCS.PHASECHK.TRANS64.TRYWAIT P0, [UR17+0xa8], R6 ;  /* 0x0000a806ff0075a7 */ /* 0x000ea20008001111 */
[----:B------:R-:W-:Y:S02]  /*5160*/  ELECT P2, URZ, PT ;  /* 0x0000000000ff782f */ /* 0x000fe40003840000 */
[----:B------:R-:W-:Y:S01]  /*5170*/  IADD3 R14, PT, PT, R14, 0x1, RZ ;  /* 0x000000010e0e7810 */ /* 0x000fe20007ffe0ff */
[----:B--2---:R-:W-:Y:S10]  /*5180*/  @!P0 BRA `(.L_x_99) ;  /* 0x00000034001c8947 */ /* 0x004ff40003800000 */
.L_x_165:
[----:B------:R-:W-:Y:S01]  /*5190*/  PLOP3.LUT P1, PT, P1, P2, PT, 0xf2, 0x2f ;  /* 0x00000000002f781c */ /* 0x000fe20000f25e72 */
[----:B------:R-:W-:Y:S01]  /*51a0*/  UMOV UR18, 0x0 ;  /* 0x0000000000127882 */ /* 0x000fe20000000000 */
[----:B------:R-:W-:Y:S01]  /*51b0*/  UMOV UR19, 0x10000000 ;  /* 0x1000000000137882 */ /* 0x000fe20000000000 */
[----:B------:R-:W-:Y:S01]  /*51c0*/  UMOV UR12, UR36 ;  /* 0x00000024000c7c82 */ /* 0x000fe20008000000 */
[----:B------:R-:W-:Y:S01]  /*51d0*/  LOP3.LUT R15, R15, 0x1, RZ, 0x3c, !PT ;  /* 0x000000010f0f7812 */ /* 0x000fe200078e3cff */
[----:B------:R-:W-:Y:S01]  /*51e0*/  UPLOP3.LUT UP3, UPT, UPT, UPT, UPT, 0x80, 0x8 ;  /* 0x000000000008789c */ /* 0x000fe20003f6f070 */
[----:B------:R-:W-:Y:S07]  /*51f0*/  UMOV UR36, UR24 ;  /* 0x0000001800247c82 */ /* 0x000fee0008000000 */
[----:B-1----:R-:W-:Y:S01]  /*5200*/  @!P1 IADD3 R6, P0, PT, R16, 0x580, RZ ;  /* 0x0000058010069810 */ /* 0x002fe20007f1e0ff */
[----:B------:R-:W-:Y:S03]  /*5210*/  VOTEU.ALL UP0, P1 ;  /* 0x0000000000ff7886 */ /* 0x000fe60000800000 */
[----:B------:R-:W-:Y:S01]  /*5220*/  @!P1 R2UR UR5, R6 ;  /* 0x00000000060592ca */ /* 0x000fe200000e0000 */
[----:B------:R-:W-:Y:S01]  /*5230*/  @!P1 IMAD.X R0, RZ, RZ, R17, P0 ;  /* 0x000000ffff009224 */ /* 0x000fe200000e0611 */
[----:B------:R-:W-:Y:S01]  /*5240*/  @!UP0 USHF.L.U32 UR10, UR46, 0x6, URZ ;  /* 0x000000062e0a8899 */ /* 0x000fe200080006ff */
[----:B------:R-:W-:Y:S01]  /*5250*/  ISETP.NE.AND P0, PT, R14, 0x2, PT ;  /* 0x000000020e00780c */ /* 0x000fe20003f05270 */
[----:B------:R-:W-:Y:S02]  /*5260*/  @!UP0 USHF.L.U32 UR11, UR45, 0x7, URZ ;  /* 0x000000072d0b8899 */ /* 0x000fe400080006ff */
[----:B------:R-:W-:Y:S01]  /*5270*/  @!P1 R2UR UR4, R0 ;  /* 0x00000000000492ca */ /* 0x000fe200000e0000 */
[----:B------:R-:W-:Y:S01]  /*5280*/  @!UP0 UIADD3 UR8, UPT, UPT, UR17, 0x200, URZ ;  /* 0x0000020011088890 */ /* 0x000fe2000fffe0ff */
[----:B------:R-:W-:Y:S01]  /*5290*/  SEL R0, RZ, 0x1, P0 ;  /* 0x00000001ff007807 */ /* 0x000fe20000000000 */
[----:B------:R-:W-:Y:S01]  /*52a0*/  @!UP0 UIADD3 UR9, UPT, UPT, UR17, 0xa0, URZ ;  /* 0x000000a011098890 */ /* 0x000fe2000fffe0ff */
[----:B------:R-:W-:Y:S01]  /*52b0*/  SEL R14, R14, RZ, P0 ;  /* 0x000000ff0e0e7207 */ /* 0x000fe20000000000 */
[----:B------:R-:W-:Y:S01]  /*52c0*/  VOTEU.ALL UP0, P1 ;  /* 0x0000000000ff7886 */ /* 0x000fe20000800000 */
[----:B------:R-:W-:Y:S01]  /*52d0*/  LOP3.LUT R13, R13, R0, RZ, 0x3c, !PT ;  /* 0x000000000d0d7212 */ /* 0x000fe200078e3cff */
[----:B------:R-:W-:Y:S01]  /*52e0*/  IMAD.U32 R6, RZ, RZ, UR5 ;  /* 0x00000005ff067e24 */ /* 0x000fe2000f8e00ff */
[----:B------:R-:W-:Y:S02]  /*52f0*/  UIADD3 UR46, UPT, UPT, UR7, UR57, URZ ;  /* 0x00000039072e7290 */ /* 0x000fe4000fffe0ff */
[----:B------:R-:W-:Y:S03]  /*5300*/  UIADD3 UR45, UPT, UPT, UR13, UR60, URZ ;  /* 0x0000003c0d2d7290 */ /* 0x000fe6000fffe0ff */
[----:B------:R-:W-:Y:S01]  /*5310*/  IMAD.U32 R7, RZ, RZ, UR4 ;  /* 0x00000004ff077e24 */ /* 0x000fe2000f8e00ff */
[----:B------:R-:W-:Y:S04]  /*5320*/  @!P1 R2UR UR4, R6 ;  /* 0x00000000060492ca */ /* 0x000fe800000e0000 */
[----:B------:R-:W-:Y:S11]  /*5330*/  @!P1 R2UR UR5, R7 ;  /* 0x00000000070592ca */ /* 0x000ff600000e0000 */
[----:B------:R-:W-:Y:S02]  /*5340*/  @!UPT UIADD3 URZ, UPT, UPT, URZ, URZ, URZ ;  /* 0x000000fffffff290 */ /* 0x000fe4000fffe0ff */
[----:B------:R2:W-:Y:S01]  /*5350*/  @!UP0 UTMALDG.3D [UR8], [UR4], desc[UR18] ;  /* 0x00001208040085b4 */ /* 0x0005e20008011000 */
[----:B------:R2:W-:Y:S01]  /*5360*/  @!P1 SYNCS.ARRIVE.TRANS64.RED.A0TR RZ, [UR17+0xa0], R12 ;  /* 0x0000a00cffff99a7 */ /* 0x0005e20008300411 */
[----:B------:R-:W-:Y:S01]  /*5370*/  SYNCS.ARRIVE.TRANS64.RED.A1T0 RZ, [UR55], RZ ;  /* 0x000000ffffff79a7 */ /* 0x000fe20008100437 */
[----:B------:R-:W-:Y:S05]  /*5380*/  BRA.U UP1, `(.L_x_100) ;  /* 0xfffffff5018c7547 */ /* 0x000fea000b83ffff */
[----:B------:R-:W-:Y:S07]  /*5390*/  MOV R0, UR17 ;  /* 0x0000001100007c02 */ /* 0x000fee0008000f00 */
.L_x_101:
[----:B-1----:R-:W-:-:S04]  /*53a0*/  SHF.L.U32 R2, R15, 0x1f, RZ ;  /* 0x0000001f0f027819 */ /* 0x002fc800000006ff */
[----:B------:R1:W3:Y:S03]  /*53b0*/  SYNCS.PHASECHK.TRANS64.TRYWAIT P0, [R0+URZ+0xa8], R2 ;  /* 0x0000a802000075a7 */ /* 0x0002e600080011ff */
[----:B---3--:R-:W-:Y:S05]  /*53c0*/  @!P0 NANOSLEEP.SYNCS 0x989680 ;  /* 0x009896800000895d */ /* 0x008fea0003900000 */
[----:B------:R-:W3:Y:S02]  /*53d0*/  @!P0 SYNCS.PHASECHK.TRANS64 P0, [R0+URZ+0xa8], R2 ;  /* 0x0000a802000085a7 */ /* 0x000ee400080010ff */
[----:B--23--:R-:W-:Y:S05]  /*53e0*/  @P0 EXIT ;  /* 0x000000000000094d */ /* 0x00cfea0003800000 */
[----:B------:R-:W-:Y:S05]  /*53f0*/  BRA `(.L_x_101) ;  /* 0xfffffffc00e87947 */ /* 0x000fea000383ffff */
.L_x_92:
[----:B------:R-:W-:-:S06]  /*5400*/  UISETP.GE.AND UP0, UPT, UR18, 0x4, UPT ;  /* 0x000000041200788c */ /* 0x000fcc000bf06270 */
[----:B------:R-:W-:-:S13]  /*5410*/  PLOP3.LUT P0, PT, PT, PT, UP0, 0x80, 0x8 ;  /* 0x000000000008781c */ /* 0x000fda0003f0f008 */
[----:B------:R-:W-:Y:S05]  /*5420*/  @!P0 EXIT ;  /* 0x000000000000894d */ /* 0x000fea0003800000 */
[----:B------:R-:W-:Y:S01]  /*5430*/  BAR.SYNC.DEFER_BLOCKING 0x6, 0xa0 ;  /* 0x0182800000007b1d */ /* 0x000fe20000010000 */
[C---:B------:R-:W-:Y:S01]  /*5440*/  IMAD.SHL.U32 R146, R142.reuse, 0x40, RZ ;  /* 0x000000408e927824 */ /* 0x040fe200078e00ff */
[C---:B------:R-:W-:Y:S01]  /*5450*/  R2P PR, R142.reuse, 0x6 ;  /* 0x000000068e007804 */ /* 0x040fe20000000000 */
[----:B------:R-:W-:Y:S02]  /*5460*/  IMAD.SHL.U32 R4, R142, 0x8, RZ ;  /* 0x000000088e047824 */ /* 0x000fe400078e00ff */
[----:B------:R-:W-:Y:S02]  /*5470*/  HFMA2 R68, -RZ, RZ, 0, 0 ;  /* 0x00000000ff447431 */ /* 0x000fe400000001ff */
[----:B------:R-:W-:Y:S01]  /*5480*/  IMAD.MOV.U32 R144, RZ, RZ, 0x20 ;  /* 0x00000020ff907424 */ /* 0x000fe200078e00ff */
[----:B------:R-:W-:Y:S01]  /*5490*/  UMOV UR44, 0x400 ;  /* 0x00000400002c7882 */ /* 0x000fe20000000000 */
[----:B------:R-:W1:Y:S01]  /*54a0*/  LDC.64 R138, c[0x0][0x888] ;  /* 0x00022200ff8a7b82 */ /* 0x000e620000000a00 */
[----:B------:R-:W-:Y:S01]  /*54b0*/  ULEA UR44, UR55, UR44, 0x18 ;  /* 0x0000002c372c7291 */ /* 0x000fe2000f8ec0ff */
[----:B------:R-:W-:Y:S01]  /*54c0*/  LOP3.LUT R5, R146, 0x180, RZ, 0xc0, !PT ;  /* 0x0000018092057812 */ /* 0x000fe200078ec0ff */
[----:B------:R-:W-:Y:S01]  /*54d0*/  IMAD.MOV.U32 R145, RZ, RZ, 0x10 ;  /* 0x00000010ff917424 */ /* 0x000fe200078e00ff */
[----:B------:R-:W-:Y:S01]  /*54e0*/  SEL R144, R144, 0xffffffe0, !P2 ;  /* 0xffffffe090907807 */ /* 0x000fe20005000000 */
[----:B------:R-:W-:Y:S01]  /*54f0*/  IMAD.U32 R69, R142, 0x10000, RZ ;  /* 0x000100008e457824 */ /* 0x000fe200078e00ff */
[----:B------:R-:W-:Y:S01]  /*5500*/  LOP3.LUT R4, R5, 0x30, R4, 0xf8, !PT ;  /* 0x0000003005047812 */ /* 0x000fe200078ef804 */
[----:B------:R-:W-:Y:S01]  /*5510*/  UIADD3 UR4, UPT, UPT, UR44, 0x2200, URZ ;  /* 0x000022002c047890 */ /* 0x000fe2000fffe0ff */
[----:B------:R-:W2:Y:S01]  /*5520*/  LDC.64 R140, c[0x0][0x890] ;  /* 0x00022400ff8c7b82 */ /* 0x000ea20000000a00 */
[----:B------:R-:W-:-:S02]  /*5530*/  SEL R145, R145, 0xfffffff0, !P1 ;  /* 0xfffffff091917807 */ /* 0x000fc40004800000 */
[----:B------:R-:W-:Y:S02]  /*5540*/  CS2R R152, SRZ ;  /* 0x0000000000987805 */ /* 0x000fe4000001ff00 */
[----:B------:R-:W-:Y:S02]  /*5550*/  LOP3.LUT R146, R4, 0x1e40, R146, 0xf8, !PT ;  /* 0x00001e4004927812 */ /* 0x000fe400078ef892 */
[----:B------:R-:W-:Y:S02]  /*5560*/  CS2R R150, SRZ ;  /* 0x0000000000967805 */ /* 0x000fe4000001ff00 */
[----:B------:R-:W-:Y:S01]  /*5570*/  SHF.R.U32.HI R143, RZ, 0x4, R144 ;  /* 0x00000004ff8f7819 */ /* 0x000fe20000011690 */
[----:B------:R-:W-:Y:S01]  /*5580*/  IMAD.U32 R154, RZ, RZ, UR4 ;  /* 0x00000004ff9a7e24 */ /* 0x000fe2000f8e00ff */
[----:B------:R-:W-:Y:S01]  /*5590*/  LOP3.LUT R69, R69, 0x600000, RZ, 0xc0, !PT ;  /* 0x0060000045457812 */ /* 0x000fe200078ec0ff */
[----:B------:R-:W3:Y:S01]  /*55a0*/  LDC.64 R136, c[0x0][0x8b0] ;  /* 0x00022c00ff887b82 */ /* 0x000ee20000000a00 */
[----:B------:R-:W4:Y:S01]  /*55b0*/  LDS R0, [UR44+0x170] ;  /* 0x0001702cff007984 */ /* 0x000f220008000800 */
[----:B------:R-:W-:Y:S01]  /*55c0*/  VIADD R4, R146, UR44 ;  /* 0x0000002c92047c36 */ /* 0x000fe20008000000 */
[C---:B------:R-:W-:Y:S01]  /*55d0*/  LEA.HI R143, R145.reuse, R143, RZ, 0x1c ;  /* 0x0000008f918f7211 */ /* 0x040fe200078fe0ff */
[----:B------:R-:W1:Y:S02]  /*55e0*/  LDCU UR53, c[0x0][0x370] ;  /* 0x00006e00ff3577ac */ /* 0x000e640008000800 */
[--C-:B------:R-:W-:Y:S01]  /*55f0*/  IMAD.IADD R145, R145, 0x1, R4.reuse ;  /* 0x0000000191917824 */ /* 0x100fe200078e0204 */
[----:B------:R-:W-:Y:S01]  /*5600*/  IADD3 R144, PT, PT, R144, R4, RZ ;  /* 0x0000000490907210 */ /* 0x000fe20007ffe0ff */
[----:B------:R-:W1:Y:S01]  /*5610*/  LDC.64 R134, c[0x0][0x8a8] ;  /* 0x00022a00ff867b82 */ /* 0x000e620000000a00 */
[----:B------:R-:W-:Y:S01]  /*5620*/  IMAD R143, R143, 0x10, R4 ;  /* 0x000000108f8f7824 */ /* 0x000fe200078e0204 */
[----:B------:R-:W1:Y:S01]  /*5630*/  LDCU.64 UR62, c[0x0][0x348] ;  /* 0x00006900ff3e77ac */ /* 0x000e620008000a00 */
[----:B------:R-:W1:Y:S01]  /*5640*/  LDCU UR41, c[0x0][0xb0c] ;  /* 0x00016180ff2977ac */ /* 0x000e620008000800 */
[----:B------:R-:W1:Y:S01]  /*5650*/  LDCU UR39, c[0x0][0xb30] ;  /* 0x00016600ff2777ac */ /* 0x000e620008000800 */
[----:B------:R-:W1:Y:S01]  /*5660*/  LDCU.64 UR58, c[0x0][0x888] ;  /* 0x00011100ff3a77ac */ /* 0x000e620008000a00 */
[----:B------:R-:W1:Y:S01]  /*5670*/  LDCU.64 UR42, c[0x0][0xb28] ;  /* 0x00016500ff2a77ac */ /* 0x000e620008000a00 */
[----:B------:R-:W1:Y:S01]  /*5680*/  LDCU.128 UR48, c[0x0][0xb10] ;  /* 0x00016200ff3077ac */ /* 0x000e620008000c00 */
[----:B------:R-:W1:Y:S01]  /*5690*/  LDCU UR52, c[0x0][0x374] ;  /* 0x00006e80ff3477ac */ /* 0x000e620008000800 */
[----:B------:R-:W-:Y:S01]  /*56a0*/  UIADD3 UR56, UPT, UPT, UR44, 0x200, URZ ;  /* 0x000002002c387890 */ /* 0x000fe2000fffe0ff */
[----:B--2-4-:R-:W-:-:S11]  /*56b0*/  IMAD.IADD R69, R0, 0x1, R69 ;  /* 0x0000000100457824 */ /* 0x014fd600078e0245 */
.L_x_119:
[----:B------:R-:W-:Y:S02]  /*56c0*/  LEA R3, R150, UR44, 0x3 ;  /* 0x0000002c96037c11 */ /* 0x000fe4000f8e18ff */
[----:B------:R-:W-:Y:S02]  /*56d0*/  SHF.L.U32 R0, R152, 0x1f, RZ ;  /* 0x0000001f98007819 */ /* 0x000fe400000006ff */
[----:B------:R-:W-:Y:S02]  /*56e0*/  LEA R4, R150, UR44, 0x4 ;  /* 0x0000002c96047c11 */ /* 0x000fe4000f8e20ff */
[----:B--2---:R-:W2:Y:S02]  /*56f0*/  SYNCS.PHASECHK.TRANS64.TRYWAIT P0, [R3+URZ+0xc0], R0 ;  /* 0x0000c000030075a7 */ /* 0x004ea400080011ff */
[----:B-12---:R-:W-:Y:S05]  /*5700*/  @!P0 BRA `(.L_x_102) ;  /* 0x0000002c00d48947 */ /* 0x006fea0003800000 */
.L_x_166:
[----:B------:R-:W4:Y:S01]  /*5710*/  LDS.128 R4, [R4+0x150] ;  /* 0x0001500004047984 */ /* 0x000f220000000c00 */
[----:B------:R-:W-:Y:S01]  /*5720*/  UISETP.GE.AND UP0, UPT, UR40, 0x1, UPT ;  /* 0x000000012800788c */ /* 0x000fe2000bf06270 */
[----:B------:R-:W-:Y:S01]  /*5730*/  @!PT LDS RZ, [RZ] ;  /* 0x00000000fffff984 */ /* 0x000fe20000000800 */
[----:B------:R-:W-:Y:S01]  /*5740*/  @!PT LDS RZ, [RZ] ;  /* 0x00000000fffff984 */ /* 0x000fe20000000800 */
[----:B------:R-:W-:Y:S01]  /*5750*/  @!PT LDS RZ, [RZ] ;  /* 0x00000000fffff984 */ /* 0x000fe20000000800 */
[----:B------:R-:W-:Y:S01]  /*5760*/  @!PT LDS RZ, [RZ] ;  /* 0x00000000fffff984 */ /* 0x000fe20000000800 */
[----:B------:R1:W-:Y:S06]  /*5770*/  MEMBAR.ALL.CTA ;  /* 0x0000000000007992 */ /* 0x0003ec0000008000 */
[----:B-1----:R-:W1:Y:S01]  /*5780*/  FENCE.VIEW.ASYNC.S ;  /* 0x00000000000073c6 */ /* 0x002e620000000000 */
[----:B----4-:R-:W-:Y:S11]  /*5790*/  LOP3.LUT P0, RZ, R6, 0x1, RZ, 0xc0, !PT ;  /* 0x0000000106ff7812 */ /* 0x010ff6000780c0ff */
[----:B------:R-:W-:Y:S02]  /*57a0*/  @!UPT UIADD3 URZ, UPT, UPT, URZ, URZ, URZ ;  /* 0x000000fffffff290 */ /* 0x000fe4000fffe0ff */
[----:B-1----:R-:W-:Y:S01]  /*57b0*/  VOTEU.ANY UP1, P0 ;  /* 0x0000000000ff7886 */ /* 0x002fe20000020100 */
[----:B------:R-:W-:Y:S01]  /*57c0*/  PLOP3.LUT P0, PT, PT, PT, UP1, 0x80, 0x8 ;  /* 0x000000000008781c */ /* 0x000fe20003f0f018 */
[----:B------:R-:W-:Y:S11]  /*57d0*/  UP2UR UR47, UPR, URZ, 0x2 ;  /* 0x00000002ff2f7883 */ /* 0x000ff60008000000 */
[----:B------:R-:W-:Y:S01]  /*57e0*/  @!UPT UIADD3 URZ, UPT, UPT, URZ, URZ, URZ ;  /* 0x000000fffffff290 */ /* 0x000fe2000fffe0ff */
        /* <DEDUP_REMOVED lines=13> */
[----:B------:R-:W2:Y:S01]  /*58c0*/  LDCU UR12, c[0x0][0xb20] ;  /* 0x00016400ff0c77ac */ /* 0x000ea20008000800 */
[----:B------:R-:W-:Y:S02]  /*58d0*/  UIMAD.WIDE.U32 UR4, UR52, UR51, URZ ;  /* 0x00000033340472a5 */ /* 0x000fe4000f8e00ff */
[----:B------:R-:W-:Y:S02]  /*58e0*/  UIMAD.WIDE.U32 UR6, UR53, UR48, URZ ;  /* 0x00000030350672a5 */ /* 0x000fe4000f8e00ff */
[----:B------:R-:W-:Y:S02]  /*58f0*/  UISETP.NE.AND UP0, UPT, UR50, 0x1, UPT ;  /* 0x000000013200788c */ /* 0x000fe4000bf05270 */
[----:B------:R-:W-:Y:S02]  /*5900*/  UIMAD.WIDE.U32 UR8, UR37, UR51, URZ ;  /* 0x00000033250872a5 */ /* 0x000fe4000f8e00ff */
[----:B------:R-:W-:Y:S02]  /*5910*/  UIMAD.WIDE.U32 UR10, UR38, UR48, URZ ;  /* 0x00000030260a72a5 */ /* 0x000fe4000f8e00ff */
[----:B------:R-:W-:Y:S02]  /*5920*/  UISETP.NE.AND UP1, UPT, UR41, 0x1, UPT ;  /* 0x000000012900788c */ /* 0x000fe4000bf25270 */
[----:B------:R-:W-:Y:S01]  /*5930*/  UISETP.NE.AND UP2, UPT, UR40, 0x1, UPT ;  /* 0x000000012800788c */ /* 0x000fe2000bf45270 */
[----:B------:R-:W-:Y:S02]  /*5940*/  UMOV UR4, UR5 ;  /* 0x0000000500047c82 */ /* 0x000fe40008000000 */
[----:B--2---:R-:W-:Y:S03]  /*5950*/  USHF.R.U32.HI UR5, URZ, UR12, UR4 ;  /* 0x0000000cff057299 */ /* 0x004fe60008011604 */
[----:B------:R-:W-:Y:S02]  /*5960*/  UMOV UR4, UR7 ;  /* 0x0000000700047c82 */ /* 0x000fe40008000000 */
[----:B------:R-:W-:Y:S02]  /*5970*/  USHF.R.U32.HI UR7, URZ, UR49, UR4 ;  /* 0x00000031ff077299 */ /* 0x000fe40008011604 */
[----:B------:R-:W-:Y:S02]  /*5980*/  USEL UR4, UR52, UR5, !UP0 ;  /* 0x0000000534047287 */ /* 0x000fe4000c000000 */
[----:B------:R-:W-:Y:S01]  /*5990*/  USEL UR7, UR53, UR7, !UP1 ;  /* 0x0000000735077287 */ /* 0x000fe2000c800000 */
[----:B------:R-:W-:Y:S01]  /*59a0*/  UMOV UR5, UR9 ;  /* 0x0000000900057c82 */ /* 0x000fe20008000000 */
[----:B------:R-:W-:Y:S02]  /*59b0*/  UIMAD.WIDE.U32 UR8, UR4, UR42, URZ ;  /* 0x0000002a040872a5 */ /* 0x000fe4000f8e00ff */
[----:B------:R-:W-:Y:S03]  /*59c0*/  USHF.R.U32.HI UR6, URZ, UR12, UR5 ;  /* 0x0000000cff067299 */ /* 0x000fe60008011605 */
[----:B------:R-:W-:Y:S01]  /*59d0*/  UMOV UR5, UR11 ;  /* 0x0000000b00057c82 */ /* 0x000fe20008000000 */
[----:B------:R-:W-:Y:S02]  /*59e0*/  UIMAD.WIDE.U32 UR10, UR7, UR42, URZ ;  /* 0x0000002a070a72a5 */ /* 0x000fe4000f8e00ff */
[----:B------:R-:W-:Y:S02]  /*59f0*/  USHF.R.U32.HI UR12, URZ, UR49, UR5 ;  /* 0x00000031ff0c7299 */ /* 0x000fe40008011605 */
[----:B------:R-:W-:Y:S01]  /*5a00*/  USEL UR6, UR37, UR6, !UP0 ;  /* 0x0000000625067287 */ /* 0x000fe2000c000000 */
[----:B------:R-:W-:Y:S02]  /*5a10*/  UMOV UR5, UR9 ;  /* 0x0000000900057c82 */ /* 0x000fe40008000000 */
[----:B------:R-:W-:Y:S01]  /*5a20*/  UMOV UR10, UR11 ;  /* 0x0000000b000a7c82 */ /* 0x000fe20008000000 */
[----:B------:R-:W-:Y:S02]  /*5a30*/  @UP2 USHF.R.U32.HI UR4, URZ, UR43, UR5 ;  /* 0x0000002bff042299 */ /* 0x000fe40008011605 */
[----:B------:R-:W-:Y:S02]  /*5a40*/  @UP2 USHF.R.U32.HI UR7, URZ, UR43, UR10 ;  /* 0x0000002bff072299 */ /* 0x000fe4000801160a */
[----:B------:R-:W-:Y:S02]  /*5a50*/  UIMAD UR4, UR40, UR4, URZ ;  /* 0x00000004280472a4 */ /* 0x000fe4000f8e02ff */
[----:B------:R-:W-:Y:S02]  /*5a60*/  UIMAD.WIDE.U32 UR10, UR6, UR42, URZ ;  /* 0x0000002a060a72a5 */ /* 0x000fe4000f8e00ff */
[----:B------:R-:W-:Y:S02]  /*5a70*/  USEL UR5, UR38, UR12, !UP1 ;  /* 0x0000000c26057287 */ /* 0x000fe4000c800000 */
[----:B------:R-:W-:Y:S02]  /*5a80*/  UIMAD UR8, UR40, UR7, URZ ;  /* 0x00000007280872a4 */ /* 0x000fe4000f8e02ff */
[----:B------:R-:W-:Y:S03]  /*5a90*/  UISETP.GE.AND UP0, UPT, UR6, UR4, UPT ;  /* 0x000000040600728c */ /* 0x000fe6000bf06270 */
[----:B------:R-:W-:Y:S01]  /*5aa0*/  UMOV UR4, UR11 ;  /* 0x0000000b00047c82 */ /* 0x000fe20008000000 */
[----:B------:R-:W-:Y:S02]  /*5ab0*/  UISETP.GE.OR UP0, UPT, UR5, UR8, UP0 ;  /* 0x000000080500728c */ /* 0x000fe40008706670 */
[----:B------:R-:W-:Y:S02]  /*5ac0*/  USHF.R.U32.HI UR4, URZ, UR43, UR4 ;  /* 0x0000002bff047299 */ /* 0x000fe40008011604 */
[----:B------:R-:W-:Y:S02]  /*5ad0*/  UIMAD.WIDE.U32 UR8, UR5, UR42, URZ ;  /* 0x0000002a050872a5 */ /* 0x000fe4000f8e00ff */
[----:B------:R-:W-:Y:S02]  /*5ae0*/  USEL UR11, UR6, UR4, !UP2 ;  /* 0x00000004060b7287 */ /* 0x000fe4000d000000 */
[----:B------:R-:W-:Y:S02]  /*5af0*/  UIADD3 UR8, UPT, UPT, -UR5, URZ, URZ ;  /* 0x000000ff05087290 */ /* 0x000fe4000fffe1ff */
[----:B------:R-:W-:Y:S01]  /*5b00*/  UIADD3 UR10, UPT, UPT, -UR11, URZ, URZ ;  /* 0x000000ff0b0a7290 */ /* 0x000fe2000fffe1ff */
[----:B------:R-:W-:Y:S01]  /*5b10*/  @!UP0 UMOV UR4, UR9 ;  /* 0x0000000900048c82 */ /* 0x000fe20008000000 */
[----:B------:R-:W-:Y:S02]  /*5b20*/  UIADD3 UR9, UPT, UPT, -UR6, URZ, URZ ;  /* 0x000000ff06097290 */ /* 0x000fe4000fffe1ff */
[----:B------:R-:W-:Y:S02]  /*5b30*/  @!UP0 USHF.R.U32.HI UR4, URZ, UR43, UR4 ;  /* 0x0000002bff048299 */ /* 0x000fe40008011604 */
[----:B------:R-:W-:Y:S02]  /*5b40*/  UIMAD UR10, UR40, UR10, UR6 ;  /* 0x0000000a280a72a4 */ /* 0x000fe4000f8e0206 */
[----:B------:R-:W-:Y:S04]  /*5b50*/  @!UP0 USEL UR4, UR5, UR4, !UP2 ;  /* 0x0000000405048287 */ /* 0x000fe8000d000000 */
[----:B------:R-:W-:Y:S02]  /*5b60*/  @!UP0 UIMAD UR10, UR7, UR10, UR4 ;  /* 0x0000000a070a82a4 */ /* 0x000fe4000f8e0204 */
[----:B------:R-:W-:Y:S02]  /*5b70*/  @!UP0 UIADD3 UR11, UPT, UPT, UR11, -UR4, URZ ;  /* 0x800000040b0b8290 */ /* 0x000fe4000fffe0ff */
[----:B------:R-:W-:Y:S02]  /*5b80*/  UIMAD UR7, UR41, UR8, UR38 ;  /* 0x00000008290772a4 */ /* 0x000fe4000f8e0226 */
[----:B------:R-:W-:Y:S02]  /*5b90*/  @!UP0 UIMAD UR6, UR11, UR40, UR5 ;  /* 0x000000280b0682a4 */ /* 0x000fe4000f8e0205 */
[----:B------:R-:W-:Y:S01]  /*5ba0*/  UIMAD UR4, UR50, UR9, UR37 ;  /* 0x00000009320472a4 */ /* 0x000fe2000f8e0225 */
[----:B------:R-:W-:Y:S02]  /*5bb0*/  @!UP0 UMOV UR5, UR10 ;  /* 0x0000000a00058c82 */ /* 0x000fe40008000000 */
[----:B------:R-:W-:Y:S02]  /*5bc0*/  UIMAD UR38, UR5, UR41, UR7 ;  /* 0x00000029052672a4 */ /* 0x000fe4000f8e0207 */
[----:B------:R-:W-:Y:S11]  /*5bd0*/  UIMAD UR37, UR6, UR50, UR4 ;  /* 0x00000032062572a4 */ /* 0x000ff6000f8e0204 */
[----:B------:R-:W-:Y:S01]  /*5be0*/  @!UPT UIADD3 URZ, UPT, UPT, URZ, URZ, URZ ;  /* 0x000000fffffff290 */ /* 0x000fe2000fffe0ff */
.L_x_103:
[----:B------:R-:W-:Y:S01]  /*5bf0*/  UISETP.NE.AND UP0, UPT, UR39, 0x1, UPT ;  /* 0x000000012700788c */ /* 0x000fe2000bf05270 */
[----:B------:R-:W-:Y:S10]  /*5c00*/  IADD3 R150, PT, PT, R150, 0x1, RZ ;  /* 0x0000000196967810 */ /* 0x000ff40007ffe0ff */
[----:B------:R-:W2:Y:S01]  /*5c10*/  @!UP0 LDCU.128 UR12, c[0x0][0xb10] ;  /* 0x00016200ff0c87ac */ /* 0x000ea20008000c00 */
[----:B------:R-:W4:Y:S01]  /*5c20*/  @!UP0 LDCU UR5, c[0x0][0xb0c] ;  /* 0x00016180ff0587ac */ /* 0x000f220008000800 */
[----:B------:R-:W3:Y:S01]  /*5c30*/  @!UP0 LDCU UR10, c[0x0][0xb20] ;  /* 0x00016400ff0a87ac */ /* 0x000ee20008000800 */
[----:B--2---:R-:W-:Y:S02]  /*5c40*/  UIMAD.WIDE.U32 UR8, UR38, UR12, URZ ;  /* 0x0000000c260872a5 */ /* 0x004fe4000f8e00ff */
[----:B------:R-:W-:Y:S02]  /*5c50*/  UIMAD.WIDE.U32 UR6, UR37, UR15, URZ ;  /* 0x0000000f250672a5 */ /* 0x000fe4000f8e00ff */
[----:B------:R-:W-:Y:S03]  /*5c60*/  @!UP0 UISETP.NE.AND UP1, UPT, UR14, 0x1, UPT ;  /* 0x000000010e00888c */ /* 0x000fe6000bf25270 */
[----:B------:R-:W-:Y:S01]  /*5c70*/  @!UP0 UMOV UR4, UR9 ;  /* 0x0000000900048c82 */ /* 0x000fe20008000000 */
[----:B----4-:R-:W-:Y:S02]  /*5c80*/  @!UP0 UISETP.NE.AND UP2, UPT, UR5, 0x1, UPT ;  /* 0x000000010500888c */ /* 0x010fe4000bf45270 */
[----:B------:R-:W-:Y:S01]  /*5c90*/  @!UP0 USHF.R.U32.HI UR4, URZ, UR13, UR4 ;  /* 0x0000000dff048299 */ /* 0x000fe20008011604 */
[----:B------:R-:W-:Y:S02]  /*5ca0*/  @!UP0 UMOV UR6, UR7 ;  /* 0x0000000700068c82 */ /* 0x000fe40008000000 */
[----:B---3--:R-:W-:Y:S02]  /*5cb0*/  @!UP0 USHF.R.U32.HI UR6, URZ, UR10, UR6 ;  /* 0x0000000aff068299 */ /* 0x008fe40008011606 */
[----:B------:R-:W-:Y:S02]  /*5cc0*/  @!UP0 USEL UR7, UR38, UR4, !UP2 ;  /* 0x0000000426078287 */ /* 0x000fe4000d000000 */
[----:B------:R-:W-:Y:S04]  /*5cd0*/  @!UP0 USEL UR6, UR37, UR6, !UP1 ;  /* 0x0000000625068287 */ /* 0x000fe8000c800000 */
[----:B------:R-:W-:Y:S02]  /*5ce0*/  @!UP0 UIADD3 UR4, UPT, UPT, -UR7, UR6, URZ ;  /* 0x0000000607048290 */ /* 0x000fe4000fffe1ff */
[----:B------:R-:W-:Y:S02]  /*5cf0*/  @!UP0 UIADD3 UR6, UPT, UPT, UR7, -UR6, URZ ;  /* 0x8000000607068290 */ /* 0x000fe4000fffe0ff */
[----:B------:R-:W-:Y:S02]  /*5d00*/  @!UP0 UIMAD UR38, UR4, UR5, UR38 ;  /* 0x00000005042682a4 */ /* 0x000fe4000f8e0226 */
[----:B------:R-:W-:Y:S02]  /*5d10*/  @!UP0 UIMAD UR37, UR6, UR14, UR37 ;  /* 0x0000000e062582a4 */ /* 0x000fe4000f8e0225 */
[----:B------:R-:W-:Y:S09]  /*5d20*/  ULOP3.LUT UP0, URZ, UR56, 0x1b0, URZ, 0xc0, !UPT ;  /* 0x000001b038ff7892 */ /* 0x000ff2000f80c0ff */
[----:B------:R-:W-:Y:S05]  /*5d30*/  BRA.U !UP0, `(.L_x_104) ;  /* 0x0000000108407547 */ /* 0x000fea000b800000 */
[----:B------:R-:W2:Y:S01]  /*5d40*/  LDCU.64 UR8, c[0x4][0x80] ;  /* 0x01001000ff0877ac */ /* 0x000ea20008000a00 */
[----:B------:R-:W-:Y:S01]  /*5d50*/  MOV R3, 0x0 ;  /* 0x0000000000037802 */ /* 0x000fe20000000f00 */
[----:B------:R-:W-:Y:S02]  /*5d60*/  HFMA2 R12, -RZ, RZ, 0, 5.9604644775390625e-08 ;  /* 0x00000001ff0c7431 */ /* 0x000fe400000001ff */
[----:B------:R-:W-:Y:S02]  /*5d70*/  IMAD.MOV.U32 R8, RZ, RZ, 0x70 ;  /* 0x00000070ff087424 */ /* 0x000fe400078e00ff */
[----:B------:R-:W-:Y:S01]  /*5d80*/  IMAD.MOV.U32 R13, RZ, RZ, RZ ;  /* 0x000000ffff0d7224 */ /* 0x000fe200078e00ff */
[----:B------:R-:W3:Y:S01]  /*5d90*/  LDCU.64 UR6, c[0x4][0x88] ;  /* 0x01001100ff0677ac */ /* 0x000ee20008000a00 */
[----:B------:R-:W4:Y:S01]  /*5da0*/  LDC.64 R2, c[0x4][R3] ;  /* 0x0100000003027b82 */ /* 0x000f220000000a00 */
[----:B------:R-:W1:Y:S01]  /*5db0*/  LDCU.64 UR4, c[0x4][0x8] ;  /* 0x01000100ff0477ac */ /* 0x000e620008000a00 */
[----:B--2---:R-:W-:Y:S01]  /*5dc0*/  MOV R5, UR9 ;  /* 0x0000000900057c02 */ /* 0x004fe20008000f00 */
[----:B------:R-:W-:Y:S01]  /*5dd0*/  IMAD.U32 R4, RZ, RZ, UR8 ;  /* 0x00000008ff047e24 */ /* 0x000fe2000f8e00ff */
[----:B---3--:R-:W-:Y:S01]  /*5de0*/  MOV R7, UR7 ;  /* 0x0000000700077c02 */ /* 0x008fe20008000f00 */
[----:B------:R-:W-:Y:S01]  /*5df0*/  IMAD.U32 R6, RZ, RZ, UR6 ;  /* 0x00000006ff067e24 */ /* 0x000fe2000f8e00ff */
[----:B-1----:R-:W-:Y:S01]  /*5e00*/  MOV R11, UR5 ;  /* 0x00000005000b7c02 */ /* 0x002fe20008000f00 */
[----:B------:R-:W-:Y:S02]  /*5e10*/  IMAD.U32 R10, RZ, RZ, UR4 ;  /* 0x00000004ff0a7e24 */ /* 0x000fe4000f8e00ff */
[----:B------:R-:W-:Y:S07]  /*5e20*/  LEPC R20, `(.L_x_104) ;  /* 0x000000001014794e */ /* 0x000fee0000000000 */
[----:B----45:R-:W-:Y:S05]  /*5e30*/  CALL.ABS.NOINC R2 ;  /* 0x0000000002007343 */ /* 0x030fea0003c00000 */
.L_x_104:
[----:B------:R-:W-:Y:S01]  /*5e40*/  LOP3.LUT P0, RZ, R154, 0x1b0, RZ, 0xc0, !PT ;  /* 0x000001b09aff7812 */ /* 0x000fe2000780c0ff */
[----:B------:R-:W-:Y:S11]  /*5e50*/  BSSY.RECONVERGENT B6, `(.L_x_105) ;  /* 0x0000013000067945 */ /* 0x000ff60003800200 */
[----:B------:R-:W-:Y:S01]  /*5e60*/  @!UPT UIADD3 URZ, UPT, UPT, URZ, URZ, URZ ;  /* 0x000000fffffff290 */ /* 0x000fe2000fffe0ff */
[----:B------:R-:W-:Y:S05]  /*5e70*/  @!P0 BRA `(.L_x_106) ;  /* 0x0000000000408947 */ /* 0x000fea0003800000 */
        /* <DEDUP_REMOVED lines=16> */
.L_x_106:
[----:B------:R-:W-:Y:S05]  /*5f80*/  BSYNC.RECONVERGENT B6 ;  /* 0x0000000000067941 */ /* 0x000fea0003800200 */
.L_x_105:
[----:B------:R-:W-:Y:S01]  /*5f90*/  ISETP.NE.U32.AND P3, PT, R140, RZ, PT ;  /* 0x000000ff8c00720c */ /* 0x000fe20003f65070 */
[----:B------:R-:W-:Y:S01]  /*5fa0*/  UISETP.NE.AND UP1, UPT, UR61, URZ, UPT ;  /* 0x000000ff3d00728c */ /* 0x000fe2000bf25270 */
[----:B------:R-:W-:Y:S02]  /*5fb0*/  ISETP.NE.U32.AND P4, PT, R136, RZ, PT ;  /* 0x000000ff8800720c */ /* 0x000fe40003f85070 */
[----:B------:R-:W-:Y:S02]  /*5fc0*/  ISETP.NE.AND.EX P3, PT, R141, RZ, PT, P3 ;  /* 0x000000ff8d00720c */ /* 0x000fe40003f65330 */
[----:B------:R-:W-:Y:S02]  /*5fd0*/  PLOP3.LUT P1, PT, PT, PT, PT, 0x8, 0x80 ;  /* 0x000000000080781c */ /* 0x000fe40003f2e170 */
[----:B------:R-:W-:Y:S02]  /*5fe0*/  PLOP3.LUT P0, PT, PT, PT, UP1, 0x80, 0x8 ;  /* 0x000000000008781c */ /* 0x000fe40003f0f018 */
[----:B------:R-:W-:Y:S02]  /*5ff0*/  ISETP.NE.AND.EX P4, PT, R137, RZ, PT, P4 ;  /* 0x000000ff8900720c */ /* 0x000fe40003f85340 */
[----:B------:R-:W2:Y:S09]  /*6000*/  @UP1 LDCU.64 UR4, c[0x0][0x888] ;  /* 0x00011100ff0417ac */ /* 0x000eb20008000a00 */
[----:B------:R-:W-:Y:S01]  /*6010*/  @P0 PLOP3.LUT P1, PT, P3, PT, PT, 0x80, 0x8 ;  /* 0x000000000008081c */ /* 0x000fe20001f2f070 */
[----:B--2---:R-:W-:Y:S04]  /*6020*/  @UP1 UISETP.NE.U32.AND UP0, UPT, UR4, URZ, UPT ;  /* 0x000000ff0400128c */ /* 0x004fe8000bf05070 */
[----:B------:R-:W-:Y:S04]  /*6030*/  @UP1 UISETP.NE.AND.EX UP0, UPT, UR5, URZ, UPT, UP0 ;  /* 0x000000ff0500128c */ /* 0x000fe8000bf05300 */
[----:B------:R-:W-:Y:S01]  /*6040*/  @UP1 USEL UR4, URZ, 0xffffffff, UP0 ;  /* 0xffffffffff041887 */ /* 0x000fe20008000000 */
[----:B------:R-:W-:Y:S11]  /*6050*/  @!P3 BRA `(.L_x_107) ;  /* 0x000000000030b947 */ /* 0x000ff60003800000 */
        /* <DEDUP_REMOVED lines=12> */
.L_x_107:
[----:B------:R-:W-:Y:S05]  /*6120*/  @!P4 BRA `(.L_x_108) ;  /* 0x000000000024c947 */ /* 0x000fea0003800000 */
[----:B------:R-:W-:Y:S01]  /*6130*/  ISETP.NE.U32.AND P2, PT, R134, RZ, PT ;  /* 0x000000ff8600720c */ /* 0x000fe20003f45070 */
[----:B------:R-:W2:Y:S03]  /*6140*/  LDCU.64 UR6, c[0x0][0x358] ;  /* 0x00006b00ff0677ac */ /* 0x000ea60008000a00 */
[----:B------:R-:W-:Y:S11]  /*6150*/  ISETP.NE.AND.EX P2, PT, R135, RZ, PT, P2 ;  /* 0x000000ff8700720c */ /* 0x000ff60003f45320 */
[----:B------:R-:W-:Y:S02]  /*6160*/  @!UPT UIADD3 URZ, UPT, UPT, URZ, URZ, URZ ;  /* 0x000000fffffff290 */ /* 0x000fe4000fffe0ff */
[----:B------:R-:W4:Y:S01]  /*6170*/  @P2 LDC.64 R2, c[0x0][0x8a8] ;  /* 0x00022a00ff022b82 */ /* 0x000f220000000a00 */
[----:B-1----:R-:W-:Y:S04]  /*6180*/  @P2 IMAD R0, R136, UR36, RZ ;  /* 0x0000002488002c24 */ /* 0x002fe8000f8e02ff */
[----:B----4-:R-:W-:Y:S05]  /*6190*/  @P2 IMAD.WIDE R2, R0, 0x4, R2 ;  /* 0x0000000400022825 */ /* 0x010fea00078e0202 */
[----:B--2--5:R2:W5:Y:S02]  /*61a0*/  @P2 LDG.E R70, desc[UR6][R2.64] ;  /* 0x0000000602462981 */ /* 0x024564000c1e1900 */
[----:B--2---:R-:W4:Y:S02]  /*61b0*/  @!P2 LDC R70, c[0x0][0x8a0] ;  /* 0x00022800ff46ab82 */ /* 0x004f240000000800 */
.L_x_108:
[----:B---3-5:R-:W-:Y:S01]  /*61c0*/  @P0 ISETP.NE.AND P4, PT, R72, RZ, PT ;  /* 0x000000ff4800020c */ /* 0x028fe20003f85270 */
[----:B-1----:R-:W-:Y:S01]  /*61d0*/  IMAD.U32 R0, RZ, RZ, UR4 ;  /* 0x00000004ff007e24 */ /* 0x002fe2000f8e00ff */
[----:B------:R-:W-:Y:S01]  /*61e0*/  @P0 LOP3.LUT P2, RZ, R147, 0xff, RZ, 0xc0, !PT ;  /* 0x000000ff93ff0812 */ /* 0x000fe2000784c0ff */
[----:B------:R-:W-:Y:S01]  /*61f0*/  BSSY B1, `(.L_x_109) ;  /* 0x000003d000017945 */ /* 0x000fe20003800000 */
[----:B------:R-:W-:Y:S02]  /*6200*/  @P0 SEL R2, RZ, 0xffffffff, P4 ;  /* 0xffffffffff020807 */ /* 0x000fe40002000000 */
[----:B------:R-:W-:Y:S02]  /*6210*/  CS2R R90, SRZ ;  /* 0x00000000005a7805 */ /* 0x000fe4000001ff00 */
[----:B------:R-:W-:Y:S02]  /*6220*/  LEA R149, R68, UR44, 0x3 ;  /* 0x0000002c44957c11 */ /* 0x000fe4000f8e18ff */
[----:B------:R-:W-:Y:S02]  /*6230*/  CS2R R88, SRZ ;  /* 0x0000000000587805 */ /* 0x000fe4000001ff00 */
[----:B------:R-:W-:Y:S02]  /*6240*/  @P1 SEL R2, R0, R2, !P2 ;  /* 0x0000000200021207 */ /* 0x000fe40005000000 */
[----:B------:R-:W-:Y:S02]  /*6250*/  CS2R R86, SRZ ;  /* 0x0000000000567805 */ /* 0x000fe4000001ff00 */
[----:B------:R-:W-:Y:S02]  /*6260*/  SHF.L.U32 R4, R153, 0x1f, RZ ;  /* 0x0000001f99047819 */ /* 0x000fe400000006ff */
[----:B------:R-:W-:Y:S02]  /*6270*/  CS2R R84, SRZ ;  /* 0x0000000000547805 */ /* 0x000fe4000001ff00 */
[----:B------:R-:W-:Y:S02]  /*6280*/  @P0 LOP3.LUT R2, R2, 0x1, RZ, 0xc0, !PT ;  /* 0x0000000102020812 */ /* 0x000fe400078ec0ff */
[----:B------:R-:W-:Y:S02]  /*6290*/  CS2R R82, SRZ ;  /* 0x0000000000527805 */ /* 0x000fe4000001ff00 */
[----:B------:R-:W-:Y:S02]  /*62a0*/  PLOP3.LUT P5, PT, PT, PT, PT, 0x8, 0x80 ;  /* 0x000000000080781c */ /* 0x000fe40003fae170 */
[----:B------:R-:W-:Y:S02]  /*62b0*/  CS2R R80, SRZ ;  /* 0x0000000000507805 */ /* 0x000fe4000001ff00 */
[----:B------:R-:W-:Y:S01]  /*62c0*/  ISETP.NE.U32.OR P1, PT, R2, 0x1, !P0 ;  /* 0x000000010200780c */ /* 0x000fe20004725470 */
[----:B------:R-:W-:Y:S01]  /*62d0*/  IMAD R2, R68, 0x40, R69 ;  /* 0x0000004044027824 */ /* 0x000fe200078e0245 */
[----:B------:R-:W-:Y:S02]  /*62e0*/  CS2R R18, SRZ ;  /* 0x0000000000127805 */ /* 0x000fe4000001ff00 */
[----:B------:R-:W-:Y:S09]  /*62f0*/  CS2R R16, SRZ ;  /* 0x0000000000107805 */ /* 0x000ff2000001ff00 */
[----:B------:R-:W-:Y:S04]  /*6300*/  @P1 SHF.L.U32 R0, R151, 0x1f, RZ ;  /* 0x0000001f97001819 */ /* 0x000fe800000006ff */
[----:B------:R-:W1:Y:S01]  /*6310*/  @P1 SYNCS.PHASECHK.TRANS64.TRYWAIT P0, [UR44+0xa0], R0 ;  /* 0x0000a000ff0015a7 */ /* 0x000e62000800112c */
[----:B------:R2:W3:Y:S01]  /*6320*/  SYNCS.PHASECHK.TRANS64.TRYWAIT P4, [R149+URZ+0xe0], R4 ;  /* 0x0000e004950075a7 */ /* 0x0004e200080811ff */
[----:B-1----:R-:W-:Y:S01]  /*6330*/  @P1 PLOP3.LUT P5, PT, P0, PT, PT, 0x8, 0x80 ;  /* 0x000000000080181c */ /* 0x002fe200007ae170 */
[----:B------:R-:W-:Y:S01]  /*6340*/  @!UPT UIADD3 URZ, UPT, UPT, URZ, URZ, URZ ;  /* 0x000000fffffff290 */ /* 0x000fe2000fffe0ff */
[----:B--23--:R-:W-:Y:S11]  /*6350*/  @!P1 BRA `(.L_x_110) ;  /* 0x0000000000989947 */ /* 0x00cff60003800000 */
[----:B------:R-:W-:Y:S01]  /*6360*/  ISETP.NE.U32.AND P0, PT, RZ, UR58, PT ;  /* 0x0000003aff007c0c */ /* 0x000fe2000bf05070 */
[----:B------:R-:W-:Y:S01]  /*6370*/  BSSY B0, `(.L_x_111) ;  /* 0x0000016000007945 */ /* 0x000fe20003800000 */
[----:B------:R-:W-:Y:S02]  /*6380*/  ISETP.NE.AND P2, PT, R72, RZ, PT ;  /* 0x000000ff4800720c */ /* 0x000fe40003f45270 */
[----:B------:R-:W-:Y:S02]  /*6390*/  CS2R R18, SRZ ;  /* 0x0000000000127805 */ /* 0x000fe4000001ff00 */
[----:B------:R-:W-:Y:S02]  /*63a0*/  ISETP.NE.AND.EX P0, PT, RZ, UR59, PT, P0 ;  /* 0x0000003bff007c0c */ /* 0x000fe4000bf05300 */
[----:B------:R-:W-:Y:S02]  /*63b0*/  CS2R R16, SRZ ;  /* 0x0000000000107805 */ /* 0x000fe4000001ff00 */
[----:B------:R-:W-:Y:S02]  /*63c0*/  LOP3.LUT P1, RZ, R147, 0xff, RZ, 0xc0, !PT ;  /* 0x000000ff93ff7812 */ /* 0x000fe4000782c0ff */
[----:B------:R-:W-:Y:S02]  /*63d0*/  CS2R R82, SRZ ;  /* 0x0000000000527805 */ /* 0x000fe4000001ff00 */
[----:B------:R-:W-:Y:S02]  /*63e0*/  SEL R0, RZ, 0xffffffff, P2 ;  /* 0xffffffffff007807 */ /* 0x000fe40001000000 */
[----:B------:R-:W-:Y:S02]  /*63f0*/  CS2R R80, SRZ ;  /* 0x0000000000507805 */ /* 0x000fe4000001ff00 */
[----:B------:R-:W-:Y:S02]  /*6400*/  SEL R3, RZ, 0xffffffff, P0 ;  /* 0xffffffffff037807 */ /* 0x000fe40000000000 */
[----:B------:R-:W-:Y:S02]  /*6410*/  CS2R R86, SRZ ;  /* 0x0000000000567805 */ /* 0x000fe4000001ff00 */
[----:B------:R-:W-:Y:S02]  /*6420*/  CS2R R84, SRZ ;  /* 0x0000000000547805 */ /* 0x000fe4000001ff00 */
[----:B------:R-:W-:Y:S02]  /*6430*/  CS2R R90, SRZ ;  /* 0x00000000005a7805 */ /* 0x000fe4000001ff00 */
[----:B------:R-:W-:Y:S02]  /*6440*/  @P3 SEL R0, R3, R0, !P1 ;  /* 0x0000000003003207 */ /* 0x000fe40004800000 */
[----:B------:R-:W-:Y:S02]  /*6450*/  CS2R R88, SRZ ;  /* 0x0000000000587805 */ /* 0x000fe4000001ff00 */
[----:B------:R-:W-:Y:S04]  /*6460*/  LOP3.LUT R0, R0, 0x1, RZ, 0xc0, !PT ;  /* 0x0000000100007812 */ /* 0x000fe800078ec0ff */
[----:B------:R-:W-:Y:S01]  /*6470*/  ISETP.NE.U32.AND P0, PT, R0, 0x1, PT ;  /* 0x000000010000780c */ /* 0x000fe20003f05070 */
[----:B------:R-:W-:Y:S01]  /*6480*/  @!UPT UIADD3 URZ, UPT, UPT, URZ, URZ, URZ ;  /* 0x000000fffffff290 */ /* 0x000fe2000fffe0ff */
[----:B------:R-:W-:Y:S11]  /*6490*/  @!P5 BRA `(.L_x_112) ;  /* 0x00000000000cd947 */ /* 0x000ff60003800000 */
[----:B------:R-:W-:Y:S04]  /*64a0*/  SHF.L.U32 R3, R151, 0x1f, RZ ;  /* 0x0000001f97037819 */ /* 0x000fe800000006ff */
[----:B------:R-:W1:Y:S02]  /*64b0*/  SYNCS.PHASECHK.TRANS64.TRYWAIT P1, [UR44+0xa0], R3 ;  /* 0x0000a003ff0075a7 */ /* 0x000e64000802112c */
[----:B-1----:R-:W-:Y:S05]  /*64c0*/  @!P1 BRA `(.L_x_113) ;  /* 0x0000002000789947 */ /* 0x002fea0003800000 */
.L_x_112:
[----:B------:R-:W-:Y:S05]  /*64d0*/  BSYNC B0 ;  /* 0x0000000000007941 */ /* 0x000fea0003800000 */
.L_x_111:
[----:B------:R2:W3:Y:S01]  /*64e0*/  @P0 LDS.128 R16, [R146+UR44+0x200] ;  /* 0x0002002c92100984 */ /* 0x0004e20008000c00 */
[----:B------:R-:W-:Y:S01]  /*64f0*/  UIADD3 UR4, UPT, UPT, UR44, 0xa8, URZ ;  /* 0x000000a82c047890 */ /* 0x000fe2000fffe0ff */
[----:B------:R-:W-:Y:S02]  /*6500*/  LOP3.LUT R151, R151, 0x1, RZ, 0x3c, !PT ;  /* 0x0000000197977812 */ /* 0x000fe400078e3cff */
[----:B------:R2:W1:Y:S01]  /*6510*/  @P0 LDS.128 R80, [R145+0x200] ;  /* 0x0002000091500984 */ /* 0x0004620000000c00 */
[----:B------:R-:W-:Y:S03]  /*6520*/  UPRMT UR4, UR55, 0x654, UR4 ;  /* 0x0000065437047896 */ /* 0x000fe60008000004 */
[----:B------:R2:W1:Y:S04]  /*6530*/  @P0 LDS.128 R84, [R144+0x200] ;  /* 0x0002000090540984 */ /* 0x0004680000000c00 */
[----:B------:R2:W1:Y:S01]  /*6540*/  @P0 LDS.128 R88, [R143+0x200] ;  /* 0x000200008f580984 */ /* 0x0004620000000c00 */
[----:B------:R-:W-:Y:S01]  /*6550*/  @!PT LDS RZ, [RZ] ;  /* 0x00000000fffff984 */ /* 0x000fe20000000800 */
[----:B------:R-:W-:Y:S01]  /*6560*/  @!PT LDS RZ, [RZ] ;  /* 0x00000000fffff984 */ /* 0x000fe20000000800 */
[----:B------:R-:W-:Y:S01]  /*6570*/  @!PT LDS RZ, [RZ] ;  /* 0x00000000fffff984 */ /* 0x000fe20000000800 */
[----:B------:R-:W-:Y:S01]  /*6580*/  @!PT LDS RZ, [RZ] ;  /* 0x00000000fffff984 */ /* 0x000fe20000000800 */
[----:B------:R5:W-:Y:S06]  /*6590*/  MEMBAR.ALL.CTA ;  /* 0x0000000000007992 */ /* 0x000bec0000008000 */
[----:B-----5:R-:W5:Y:S02]  /*65a0*/  FENCE.VIEW.ASYNC.S ;  /* 0x00000000000073c6 */ /* 0x020f640000000000 */
[----:B-----5:R-:W-:Y:S01]  /*65b0*/  SYNCS.ARRIVE.TRANS64.RED.A1T0 RZ, [UR4], RZ ;  /* 0x000000ffffff79a7 */ /* 0x020fe20008100404 */
.L_x_110:
[----:B------:R-:W-:Y:S05]  /*65c0*/  BSYNC B1 ;  /* 0x0000000000017941 */ /* 0x000fea0003800000 */
.L_x_109:
[----:B-1----:R-:W-:Y:S04]  /*65d0*/  SHF.R.U32.HI R0, RZ, 0x15, R2 ;  /* 0x00000015ff007819 */ /* 0x002fe80000011602 */
[----:B------:R-:W-:Y:S01]  /*65e0*/  LOP3.LUT P0, RZ, R0, 0x3, R148, 0x48, !PT ;  /* 0x0000000300ff7812 */ /* 0x000fe20007804894 */
[----:B------:R-:W-:Y:S01]  /*65f0*/  @!UPT UIADD3 URZ, UPT, UPT, URZ, URZ, URZ ;  /* 0x000000fffffff290 */ /* 0x000fe2000fffe0ff */
[----:B------:R-:W-:Y:S11]  /*6600*/  @P4 BRA `(.L_x_114) ;  /* 0x0000000000084947 */ /* 0x000ff60003800000 */
[----:B------:R-:W1:Y:S02]  /*6610*/  SYNCS.PHASECHK.TRANS64.TRYWAIT P1, [R149+URZ+0xe0], R4 ;  /* 0x0000e004950075a7 */ /* 0x000e6400080211ff */
[----:B-1----:R-:W-:Y:S05]  /*6620*/  @!P1 BRA `(.L_x_115) ;  /* 0x0000002000389947 */ /* 0x002fea0003800000 */
.L_x_114:
[----:B------:R-:W-:Y:S05]  /*6630*/  @!P0 BRA `(.L_x_116) ;  /* 0x0000000000408947 */ /* 0x000fea0003800000 */
[----:B------:R-:W1:Y:S01]  /*6640*/  LDCU.64 UR8, c[0x4][0x70] ;  /* 0x01000e00ff0877ac */ /* 0x000e620008000a00 */
[----:B------:R-:W-:Y:S01]  /*6650*/  MOV R15, 0x0 ;  /* 0x00000000000f7802 */ /* 0x000fe20000000f00 */
[----:B------:R-:W-:Y:S02]  /*6660*/  HFMA2 R12, -RZ, RZ, 0, 5.9604644775390625e-08 ;  /* 0x00000001ff0c7431 */ /* 0x000fe400000001ff */
[----:B------:R-:W-:Y:S02]  /*6670*/  IMAD.MOV.U32 R8, RZ, RZ, 0x192 ;  /* 0x00000192ff087424 */ /* 0x000fe400078e00ff */
[----:B------:R-:W-:Y:S01]  /*6680*/  IMAD.MOV.U32 R13, RZ, RZ, RZ ;  /* 0x000000ffff0d7224 */ /* 0x000fe200078e00ff */
[----:B------:R-:W5:Y:S01]  /*6690*/  LDCU.64 UR6, c[0x4][0x78] ;  /* 0x01000f00ff0677ac */ /* 0x000f620008000a00 */
[----:B------:R-:W2:Y:S01]  /*66a0*/  LDC.64 R14, c[0x4][R15] ;  /* 0x010000000f0e7b82 */ /* 0x000ea20000000a00 */
[----:B------:R-:W3:Y:S01]  /*66b0*/  LDCU.64 UR4, c[0x4][0x10] ;  /* 0x01000200ff0477ac */ /* 0x000ee20008000a00 */
[----:B-1----:R-:W-:Y:S01]  /*66c0*/  MOV R5, UR9 ;  /* 0x0000000900057c02 */ /* 0x002fe20008000f00 */
[----:B------:R-:W-:Y:S01]  /*66d0*/  IMAD.U32 R4, RZ, RZ, UR8 ;  /* 0x00000008ff047e24 */ /* 0x000fe2000f8e00ff */
[----:B-----5:R-:W-:Y:S01]  /*66e0*/  MOV R7, UR7 ;  /* 0x0000000700077c02 */ /* 0x020fe20008000f00 */
[----:B------:R-:W-:Y:S01]  /*66f0*/  IMAD.U32 R6, RZ, RZ, UR6 ;  /* 0x00000006ff067e24 */ /* 0x000fe2000f8e00ff */
[----:B---3--:R-:W-:Y:S01]  /*6700*/  MOV R11, UR5 ;  /* 0x00000005000b7c02 */ /* 0x008fe20008000f00 */
[----:B------:R-:W-:Y:S02]  /*6710*/  IMAD.U32 R10, RZ, RZ, UR4 ;  /* 0x00000004ff0a7e24 */ /* 0x000fe4000f8e00ff */
[----:B------:R-:W-:Y:S07]  /*6720*/  LEPC R20, `(.L_x_116) ;  /* 0x000000001014794e */ /* 0x000fee0000000000 */
[----:B--2-4-:R-:W-:Y:S05]  /*6730*/  CALL.ABS.NOINC R14 ;  /* 0x000000000e007343 */ /* 0x014fea0003c00000 */
.L_x_116:
[----:B------:R-:W-:Y:S01]  /*6740*/  LOP3.LUT P0, RZ, R142, 0x60, RZ, 0xc0, !PT ;  /* 0x000000608eff7812 */ /* 0x000fe2000780c0ff */
[----:B------:R-:W-:Y:S05]  /*6750*/  WARPSYNC.ALL ;  /* 0x0000000000007948 */ /* 0x000fea0003800000 */
[----:B------:R-:W-:Y:S01]  /*6760*/  R2UR UR4, R2 ;  /* 0x00000000020472ca */ /* 0x000fe200000e0000 */
[----:B---3--:R-:W-:Y:S01]  /*6770*/  IMAD.U32 R129, R18, 0x10000, RZ ;  /* 0x0001000012817824 */ /* 0x008fe200078e00ff */
[----:B------:R-:W-:Y:S01]  /*6780*/  PRMT R71, R16, 0x8880, RZ ;  /* 0x0000888010477816 */ /* 0x000fe200000000ff */
[----:B------:R-:W-:Y:S01]  /*6790*/  IMAD.SHL.U32 R92, R90, 0x100, RZ ;  /* 0x000001005a5c7824 */ /* 0x000fe200078e00ff */
[C---:B------:R-:W-:Y:S01]  /*67a0*/  SHF.L.U32 R73, R16.reuse, 0x10, RZ ;  /* 0x0000001010497819 */ /* 0x040fe200000006ff */
[----:B------:R-:W-:Y:S01]  /*67b0*/  IMAD.U32 R114, R83, 0x10000, RZ ;  /* 0x0001000053727824 */ /* 0x000fe200078e00ff */
[----:B------:R-:W-:Y:S01]  /*67c0*/  SHF.L.U32 R74, R16, 0x8, RZ ;  /* 0x00000008104a7819 */ /* 0x000fe200000006ff */
[----:B------:R-:W-:Y:S01]  /*67d0*/  IMAD.U32 R103, R88, 0x10000, RZ ;  /* 0x0001000058677824 */ /* 0x000fe200078e00ff */
[----:B------:R-:W-:Y:S01]  /*67e0*/  SHF.R.S32.HI R75, RZ, 0x18, R16 ;  /* 0x00000018ff4b7819 */ /* 0x000fe20000011410 */
[----:B------:R-:W-:Y:S01]  /*67f0*/  IMAD.SHL.U32 R122, R80, 0x100, RZ ;  /* 0x00000100507a7824 */ /* 0x000fe200078e00ff */
[----:B------:R-:W-:Y:S01]  /*6800*/  PRMT R133, R17, 0x8880, RZ ;  /* 0x0000888011857816 */ /* 0x000fe200000000ff */
[----:B------:R-:W-:Y:S01]  /*6810*/  IMAD.SHL.U32 R107, R85, 0x100, RZ ;  /* 0x00000100556b7824 */ /* 0x000fe200078e00ff */
[C---:B------:R-:W-:Y:S01]  /*6820*/  SHF.L.U32 R132, R17.reuse, 0x10, RZ ;  /* 0x0000001011847819 */ /* 0x040fe200000006ff */
[----:B------:R-:W-:Y:S01]  /*6830*/  BSSY.RECONVERGENT B0, `(.L_x_117) ;  /* 0x0000122000007945 */ /* 0x000fe20003800200 */
[----:B------:R-:W-:Y:S02]  /*6840*/  SHF.L.U32 R131, R17, 0x8, RZ ;  /* 0x0000000811837819 */ /* 0x000fe400000006ff */
[----:B------:R-:W-:Y:S02]  /*6850*/  SHF.R.S32.HI R76, RZ, 0x18, R17 ;  /* 0x00000018ff4c7819 */ /* 0x000fe40000011411 */
[C---:B------:R-:W-:Y:S02]  /*6860*/  PRMT R130, R18.reuse, 0x8880, RZ ;  /* 0x0000888012827816 */ /* 0x040fe400000000ff */
[----:B------:R-:W-:Y:S02]  /*6870*/  SHF.L.U32 R128, R18, 0x8, RZ ;  /* 0x0000000812807819 */ /* 0x000fe400000006ff */
[----:B------:R-:W-:Y:S02]  /*6880*/  SHF.R.S32.HI R77, RZ, 0x18, R18 ;  /* 0x00000018ff4d7819 */ /* 0x000fe40000011412 */
[C---:B------:R-:W-:Y:S02]  /*6890*/  PRMT R127, R19.reuse, 0x8880, RZ ;  /* 0x00008880137f7816 */ /* 0x040fe400000000ff */
[C---:B------:R-:W-:Y:S02]  /*68a0*/  SHF.L.U32 R126, R19.reuse, 0x10, RZ ;  /* 0x00000010137e7819 */ /* 0x040fe400000006ff */
[----:B------:R-:W-:Y:S02]  /*68b0*/  SHF.L.U32 R125, R19, 0x8, RZ ;  /* 0x00000008137d7819 */ /* 0x000fe400000006ff */
[----:B------:R-:W-:Y:S02]  /*68c0*/  SHF.R.S32.HI R78, RZ, 0x18, R19 ;  /* 0x00000018ff4e7819 */ /* 0x000fe40000011413 */
[----:B------:R-:W1:Y:S01]  /*68d0*/  LDTM.x64 R4, tmem[UR4] ;  /* 0x00000004000479ee */ /* 0x000e620008340000 */
[----:B------:R-:W-:Y:S01]  /*68e0*/  NOP ;  /* 0x0000000000007918 */ /* 0x000fe20000000000 */
[----:B------:R-:W-:Y:S02]  /*68f0*/  IADD3 R149, PT, PT, R149, 0x100, RZ ;  /* 0x0000010095957810 */ /* 0x000fe40007ffe0ff */
[----:B------:R-:W-:Y:S02]  /*6900*/  SHF.R.S32.HI R73, RZ, 0x18, R73 ;  /* 0x00000018ff497819 */ /* 0x000fe40000011449 */
[----:B------:R-:W-:Y:S02]  /*6910*/  LOP3.LUT R149, R149, 0xfefffff8, RZ, 0xc0, !PT ;  /* 0xfefffff895957812 */ /* 0x000fe400078ec0ff */
[C---:B------:R-:W-:Y:S02]  /*6920*/  PRMT R94, R90.reuse, 0x8880, RZ ;  /* 0x000088805a5e7816 */ /* 0x040fe400000000ff */
[----:B-1----:R1:W-:Y:S01]  /*6930*/  SYNCS.ARRIVE.TRANS64.RED.A1T0 RZ, [R149+URZ], RZ ;  /* 0x000000ff95ff79a7 */ /* 0x0023e200081004ff */
[----:B------:R-:W-:Y:S02]  /*6940*/  SHF.L.U32 R93, R90, 0x10, RZ ;  /* 0x000000105a5d7819 */ /* 0x000fe400000006ff */
[----:B------:R-:W-:Y:S02]  /*6950*/  SHF.R.S32.HI R74, RZ, 0x18, R74 ;  /* 0x00000018ff4a7819 */ /* 0x000fe4000001144a */
[C---:B------:R-:W-:Y:S02]  /*6960*/  PRMT R124, R80.reuse, 0x8880, RZ ;  /* 0x00008880507c7816 */ /* 0x040fe400000000ff */
[----:B------:R-:W-:Y:S02]  /*6970*/  SHF.L.U32 R123, R80, 0x10, RZ ;  /* 0x00000010507b7819 */ /* 0x000fe400000006ff */
[C---:B------:R-:W-:Y:S02]  /*6980*/  PRMT R121, R81.reuse, 0x8880, RZ ;  /* 0x0000888051797816 */ /* 0x040fe400000000ff */
[----:B------:R-:W-:Y:S02]  /*6990*/  SHF.R.S32.HI R79, RZ, 0x18, R80 ;  /* 0x00000018ff4f7819 */ /* 0x000fe40000011450 */
[----:B------:R-:W-:Y:S01]  /*69a0*/  SHF.L.U32 R120, R81, 0x10, RZ ;  /* 0x0000001051787819 */ /* 0x000fe200000006ff */
[C---:B----4-:R-:W-:Y:S01]  /*69b0*/  IMAD R0, R70.reuse, R4, RZ ;  /* 0x0000000446007224 */ /* 0x050fe200078e02ff */
[----:B------:R-:W-:Y:S01]  /*69c0*/  SHF.R.S32.HI R4, RZ, 0x18, R132 ;  /* 0x00000018ff047819 */ /* 0x000fe20000011484 */
[C---:B------:R-:W-:Y:S01]  /*69d0*/  IMAD R2, R70.reuse, R5, RZ ;  /* 0x0000000546027224 */ /* 0x040fe200078e02ff */
[----:B------:R-:W-:Y:S01]  /*69e0*/  SHF.R.S32.HI R5, RZ, 0x18, R131 ;  /* 0x00000018ff057819 */ /* 0x000fe20000011483 */
[----:B------:R-:W-:Y:S01]  /*69f0*/  IMAD R3, R70, R6, RZ ;  /* 0x0000000646037224 */ /* 0x000fe200078e02ff */
[----:B------:R-:W-:Y:S01]  /*6a00*/  PRMT R118, R82, 0x8880, RZ ;  /* 0x0000888052767816 */ /* 0x000fe200000000ff */
[-C--:B------:R-:W-:Y:S01]  /*6a10*/  IMAD R0, R71, R72.reuse, R0 ;  /* 0x0000004847007224 */ /* 0x080fe200078e0200 */
[----:B------:R-:W-:Y:S01]  /*6a20*/  SHF.R.S32.HI R80, RZ, 0x18, R81 ;  /* 0x00000018ff507819 */ /* 0x000fe20000011451 */
[----:B------:R-:W-:Y:S01]  /*6a30*/  IMAD R7, R70, R7, RZ ;  /* 0x0000000746077224 */ /* 0x000fe200078e02ff */
[----:B------:R-:W-:Y:S01]  /*6a40*/  SHF.L.U32 R117, R82, 0x10, RZ ;  /* 0x0000001052757819 */ /* 0x000fe200000006ff */
[-C--:B------:R-:W-:Y:S01]  /*6a50*/  IMAD R2, R73, R72.reuse, R2 ;  /* 0x0000004849027224 */ /* 0x080fe200078e0202 */
[----:B------:R-:W-:Y:S01]  /*6a60*/  PRMT R115, R83, 0x8880, RZ ;  /* 0x0000888053737816 */ /* 0x000fe200000000ff */
[-C--:B------:R-:W-:Y:S01]  /*6a70*/  IMAD R3, R74, R72.reuse, R3 ;  /* 0x000000484a037224 */ /* 0x080fe200078e0203 */
[----:B------:R-:W-:Y:S01]  /*6a80*/  SHF.R.S32.HI R74, RZ, 0x18, R90 ;  /* 0x00000018ff4a7819 */ /* 0x000fe2000001145a */
[----:B------:R-:W-:Y:S01]  /*6a90*/  IMAD R7, R75, R72, R7 ;  /* 0x000000484b077224 */ /* 0x000fe200078e0207 */
[----:B------:R-:W-:Y:S01]  /*6aa0*/  PRMT R112, R84, 0x8880, RZ ;  /* 0x0000888054707816 */ /* 0x000fe200000000ff */
[----:B------:R-:W-:Y:S01]  /*6ab0*/  IMAD R8, R70, R8, RZ ;  /* 0x0000000846087224 */ /* 0x000fe200078e02ff */
[----:B------:R-:W-:Y:S01]  /*6ac0*/  SHF.L.U32 R111, R84, 0x10, RZ ;  /* 0x00000010546f7819 */ /* 0x000fe200000006ff */
[C---:B------:R-:W-:Y:S01]  /*6ad0*/  IMAD R9, R70.reuse, R9, RZ ;  /* 0x0000000946097224 */ /* 0x040fe200078e02ff */
[----:B------:R-:W-:Y:S01]  /*6ae0*/  I2IP.S8.S32.SAT R90, R7, R3, RZ ;  /* 0x00000003075a7239 */ /* 0x000fe200000014ff */
[C---:B------:R-:W-:Y:S01]  /*6af0*/  IMAD R10, R70.reuse, R10, RZ ;  /* 0x0000000a460a7224 */ /* 0x040fe200078e02ff */
[----:B------:R-:W-:Y:S01]  /*6b00*/  MOV R3, R133 ;  /* 0x0000008500037202 */ /* 0x000fe20000000f00 */
[C---:B------:R-:W-:Y:S01]  /*6b10*/  IMAD R11, R70.reuse, R11, RZ ;  /* 0x0000000b460b7224 */ /* 0x040fe200078e02ff */
[C---:B------:R-:W-:Y:S01]  /*6b20*/  PRMT R109, R85.reuse, 0x8880, RZ ;  /* 0x00008880556d7816 */ /* 0x040fe200000000ff */
[----:B------:R-:W-:Y:S01]  /*6b30*/  IMAD R6, R70, R19, RZ ;  /* 0x0000001346067224 */ /* 0x000fe200078e02ff */
[----:B------:R-:W-:Y:S01]  /*6b40*/  SHF.L.U32 R108, R85, 0x10, RZ ;  /* 0x00000010556c7819 */ /* 0x000fe200000006ff */
[----:B------:R-:W-:Y:S01]  /*6b50*/  IMAD R8, R3, R72, R8 ;  /* 0x0000004803087224 */ /* 0x000fe200078e0208 */
[----:B------:R-:W-:Y:S01]  /*6b60*/  MOV R3, R130 ;  /* 0x0000008200037202 */ /* 0x000fe20000000f00 */
[----:B------:R-:W-:Y:S01]  /*6b70*/  IMAD R9, R4, R72, R9 ;  /* 0x0000004804097224 */ /* 0x000fe200078e0209 */
[----:B------:R-:W-:Y:S01]  /*6b80*/  SHF.R.S32.HI R4, RZ, 0x18, R129 ;  /* 0x00000018ff047819 */ /* 0x000fe20000011481 */
[----:B------:R-:W-:Y:S01]  /*6b90*/  IMAD R19, R70, R24, RZ ;  /* 0x0000001846137224 */ /* 0x000fe200078e02ff */
[----:B------:R-:W-:Y:S01]  /*6ba0*/  PRMT R106, R86, 0x8880, RZ ;  /* 0x00008880566a7816 */ /* 0x000fe200000000ff */
[----:B------:R-:W-:Y:S01]  /*6bb0*/  IMAD R10, R5, R72, R10 ;  /* 0x00000048050a7224 */ /* 0x000fe200078e020a */
[----:B------:R-:W-:Y:S01]  /*6bc0*/  SHF.R.S32.HI R5, RZ, 0x18, R128 ;  /* 0x00000018ff057819 */ /* 0x000fe20000011480 */
[----:B------:R-:W-:Y:S01]  /*6bd0*/  IMAD R12, R70, R12, RZ ;  /* 0x0000000c460c7224 */ /* 0x000fe200078e02ff */
[----:B------:R-:W-:Y:S01]  /*6be0*/  SHF.L.U32 R104, R86, 0x10, RZ ;  /* 0x0000001056687819 */ /* 0x000fe200000006ff */
[C---:B------:R-:W-:Y:S01]  /*6bf0*/  IMAD R24, R70.reuse, R29, RZ ;  /* 0x0000001d46187224 */ /* 0x040fe200078e02ff */
[C---:B------:R-:W-:Y:S01]  /*6c00*/  PRMT R100, R87.reuse, 0x8880, RZ ;  /* 0x0000888057647816 */ /* 0x040fe200000000ff */
[----:B------:R-:W-:Y:S01]  /*6c10*/  IMAD R29, R70, R34, RZ ;  /* 0x00000022461d7224 */ /* 0x000fe200078e02ff */
[----:B------:R-:W-:Y:S01]  /*6c20*/  SHF.L.U32 R99, R87, 0x10, RZ ;  /* 0x0000001057637819 */ /* 0x000fe200000006ff */
[----:B------:R-:W-:Y:S01]  /*6c30*/  IMAD R11, R76, R72, R11 ;  /* 0x000000484c0b7224 */ /* 0x000fe200078e020b */
[----:B------:R-:W-:Y:S01]  /*6c40*/  PRMT R105, R88, 0x8880, RZ ;  /* 0x0000888058697816 */ /* 0x000fe200000000ff */
[C---:B------:R-:W-:Y:S01]  /*6c50*/  IMAD R13, R70.reuse, R13, RZ ;  /* 0x0000000d460d7224 */ /* 0x040fe200078e02ff */
[----:B------:R-:W-:Y:S01]  /*6c60*/  PRMT R97, R89, 0x8880, RZ ;  /* 0x0000888059617816 */ /* 0x000fe200000000ff */
[C---:B------:R-:W-:Y:S01]  /*6c70*/  IMAD R34, R70.reuse, R39, RZ ;  /* 0x0000002746227224 */ /* 0x040fe200078e02ff */
[----:B------:R-:W-:Y:S01]  /*6c80*/  I2IP.S8.S32.SAT R11, R11, R10, RZ ;  /* 0x0000000a0b0b7239 */ /* 0x000fe200000014ff */
[C---:B------:R-:W-:Y:S01]  /*6c90*/  IMAD R39, R70.reuse, R44, RZ ;  /* 0x0000002c46277224 */ /* 0x040fe200078e02ff */
[----:B------:R-:W-:Y:S01]  /*6ca0*/  SHF.R.S32.HI R71, RZ, 0x18, R88 ;  /* 0x00000018ff477819 */ /* 0x000fe20000011458 */
[C---:B------:R-:W-:Y:S01]  /*6cb0*/  IMAD R14, R70.reuse, R14, RZ ;  /* 0x0000000e460e7224 */ /* 0x040fe200078e02ff */
[----:B------:R-:W-:Y:S01]  /*6cc0*/  SHF.L.U32 R96, R89, 0x10, RZ ;  /* 0x0000001059607819 */ /* 0x000fe200000006ff */
[----:B------:R-:W-:Y:S01]  /*6cd0*/  IMAD R12, R3, R72, R12 ;  /* 0x00000048030c7224 */ /* 0x000fe200078e020c */
[----:B------:R-:W-:Y:S01]  /*6ce0*/  SHF.R.S32.HI R73, RZ, 0x18, R89 ;  /* 0x00000018ff497819 */ /* 0x000fe20000011459 */
[C---:B------:R-:W-:Y:S01]  /*6cf0*/  IMAD R44, R70.reuse, R49, RZ ;  /* 0x00000031462c7224 */ /* 0x040fe200078e02ff */
[----:B------:R-:W-:Y:S01]  /*6d00*/  SHF.R.S32.HI R75, RZ, 0x18, R91 ;  /* 0x00000018ff4b7819 */ /* 0x000fe2000001145b */
[C---:B------:R-:W-:Y:S01]  /*6d10*/  IMAD R49, R70.reuse, R54, RZ ;  /* 0x0000003646317224 */ /* 0x040fe200078e02ff */
[----:B------:R-:W-:Y:S01]  /*6d20*/  SHF.L.U32 R119, R81, 0x8, RZ ;  /* 0x0000000851777819 */ /* 0x000fe200000006ff */
[----:B------:R-:W-:Y:S01]  /*6d30*/  IMAD R15, R70, R15, RZ ;  /* 0x0000000f460f7224 */ /* 0x000fe200078e02ff */
[----:B------:R-:W-:Y:S01]  /*6d40*/  SHF.R.S32.HI R81, RZ, 0x18, R82 ;  /* 0x00000018ff517819 */ /* 0x000fe20000011452 */
[----:B------:R-:W-:Y:S01]  /*6d50*/  IMAD R13, R4, R72, R13 ;  /* 0x00000048040d7224 */ /* 0x000fe200078e020d */
[----:B------:R-:W-:Y:S01]  /*6d60*/  SHF.L.U32 R116, R82, 0x8, RZ ;  /* 0x0000000852747819 */ /* 0x000fe200000006ff */
[C---:B------:R-:W-:Y:S01]  /*6d70*/  IMAD R7, R70.reuse, R20, RZ ;  /* 0x0000001446077224 */ /* 0x040fe200078e02ff */
[----:B------:R-:W-:Y:S01]  /*6d80*/  SHF.R.S32.HI R82, RZ, 0x18, R83 ;  /* 0x00000018ff527819 */ /* 0x000fe20000011453 */
[C---:B------:R-:W-:Y:S01]  /*6d90*/  IMAD R54, R70.reuse, R59, RZ ;  /* 0x0000003b46367224 */ /* 0x040fe200078e02ff */
[----:B------:R-:W-:Y:S01]  /*6da0*/  SHF.L.U32 R113, R83, 0x8, RZ ;  /* 0x0000000853717819 */ /* 0x000fe200000006ff */
[C---:B------:R-:W-:Y:S01]  /*6db0*/  IMAD R20, R70.reuse, R25, RZ ;  /* 0x0000001946147224 */ /* 0x040fe200078e02ff */
[----:B------:R-:W-:Y:S01]  /*6dc0*/  SHF.R.S32.HI R83, RZ, 0x18, R84 ;  /* 0x00000018ff537819 */ /* 0x000fe20000011454 */
[----:B------:R-:W-:Y:S01]  /*6dd0*/  IMAD R59, R70, R64, RZ ;  /* 0x00000040463b7224 */ /* 0x000fe200078e02ff */
[----:B------:R-:W-:Y:S01]  /*6de0*/  I2IP.S8.S32.SAT R64, R2, R0, R90 ;  /* 0x0000000002407239 */ /* 0x000fe2000000145a */
[----:B------:R-:W-:Y:S01]  /*6df0*/  IMAD R14, R5, R72, R14 ;  /* 0x00000048050e7224 */ /* 0x000fe200078e020e */
[----:B------:R-:W-:Y:S01]  /*6e00*/  SHF.R.S32.HI R0, RZ, 0x18, R126 ;  /* 0x00000018ff007819 */ /* 0x000fe2000001147e */
[C---:B------:R-:W-:Y:S01]  /*6e10*/  IMAD R3, R70.reuse, R16, RZ ;  /* 0x0000001046037224 */ /* 0x040fe200078e02ff */
[----:B------:R-:W-:Y:S01]  /*6e20*/  SHF.R.S32.HI R2, RZ, 0x18, R125 ;  /* 0x00000018ff027819 */ /* 0x000fe2000001147d */
[----:B------:R-:W-:Y:S01]  /*6e30*/  IMAD R25, R70, R30, RZ ;  /* 0x0000001e46197224 */ /* 0x000fe200078e02ff */
[----:B------:R-:W-:Y:S01]  /*6e40*/  SHF.L.U32 R110, R84, 0x8, RZ ;  /* 0x00000008546e7819 */ /* 0x000fe200000006ff */
[----:B------:R-:W-:Y:S01]  /*6e50*/  IMAD.MOV.U32 R10, RZ, RZ, R127 ;  /* 0x000000ffff0a7224 */ /* 0x000fe200078e007f */
[----:B------:R-:W-:Y:S01]  /*6e60*/  SHF.R.S32.HI R84, RZ, 0x18, R85 ;  /* 0x00000018ff547819 */ /* 0x000fe20000011455 */
[----:B------:R-:W-:Y:S01]  /*6e70*/  IMAD R30, R70, R35, RZ ;  /* 0x00000023461e7224 */ /* 0x000fe200078e02ff */
[----:B------:R-:W-:Y:S01]  /*6e80*/  SHF.R.S32.HI R85, RZ, 0x18, R86 ;  /* 0x00000018ff557819 */ /* 0x000fe20000011456 */
[----:B------:R-:W-:Y:S01]  /*6e90*/  IMAD R15, R77, R72, R15 ;  /* 0x000000484d0f7224 */ /* 0x000fe200078e020f */
[----:B------:R-:W-:Y:S01]  /*6ea0*/  SHF.L.U32 R101, R86, 0x8, RZ ;  /* 0x0000000856657819 */ /* 0x000fe200000006ff */
[C---:B------:R-:W-:Y:S01]  /*6eb0*/  IMAD R4, R70.reuse, R17, RZ ;  /* 0x0000001146047224 */ /* 0x040fe200078e02ff */
[----:B------:R-:W-:Y:S01]  /*6ec0*/  SHF.R.S32.HI R86, RZ, 0x18, R87 ;  /* 0x00000018ff567819 */ /* 0x000fe20000011457 */
[C---:B------:R-:W-:Y:S01]  /*6ed0*/  IMAD R35, R70.reuse, R40, RZ ;  /* 0x0000002846237224 */ /* 0x040fe200078e02ff */
[----:B------:R-:W-:Y:S01]  /*6ee0*/  I2IP.S8.S32.SAT R14, R15, R14, RZ ;  /* 0x0000000e0f0e7239 */ /* 0x000fe200000014ff */
[C---:B------:R-:W-:Y:S01]  /*6ef0*/  IMAD R40, R70.reuse, R45, RZ ;  /* 0x0000002d46287224 */ /* 0x040fe200078e02ff */
[----:B------:R-:W-:Y:S01]  /*6f00*/  SHF.L.U32 R98, R87, 0x8, RZ ;  /* 0x0000000857627819 */ /* 0x000fe200000006ff */
[----:B------:R-:W-:Y:S01]  /*6f10*/  IMAD R5, R70, R18, RZ ;  /* 0x0000001246057224 */ /* 0x000fe200078e02ff */
[----:B------:R-:W-:Y:S01]  /*6f20*/  SHF.L.U32 R102, R88, 0x8, RZ ;  /* 0x0000000858667819 */ /* 0x000fe200000006ff */
[----:B------:R-:W-:Y:S01]  /*6f30*/  IMAD R45, R70, R50, RZ ;  /* 0x00000032462d7224 */ /* 0x000fe200078e02ff */
[----:B------:R-:W-:Y:S01]  /*6f40*/  SHF.L.U32 R88, R91, 0x10, RZ ;  /* 0x000000105b587819 */ /* 0x000fe200000006ff */
[----:B------:R-:W-:Y:S01]  /*6f50*/  IMAD R3, R10, R72, R3 ;  /* 0x000000480a037224 */ /* 0x000fe200078e0203 */
[----:B------:R-:W-:Y:S01]  /*6f60*/  SHF.L.U32 R95, R89, 0x8, RZ ;  /* 0x00000008595f7819 */ /* 0x000fe200000006ff */
[C---:B------:R-:W-:Y:S01]  /*6f70*/  IMAD R50, R70.reuse, R55, RZ ;  /* 0x0000003746327224 */ /* 0x040fe200078e02ff */
[C---:B------:R-:W-:Y:S01]  /*6f80*/  PRMT R89, R91.reuse, 0x8880, RZ ;  /* 0x000088805b597816 */ /* 0x040fe200000000ff */
[----:B------:R-:W-:Y:S01]  /*6f90*/  IMAD R55, R70, R60, RZ ;  /* 0x0000003c46377224 */ /* 0x000fe200078e02ff */
[----:B------:R-:W-:Y:S01]  /*6fa0*/  SHF.L.U32 R87, R91, 0x8, RZ ;  /* 0x000000085b577819 */ /* 0x000fe200000006ff */
[----:B------:R-:W-:Y:S01]  /*6fb0*/  IMAD R4, R0, R72, R4 ;  /* 0x0000004800047224 */ /* 0x000fe200078e0204 */
[----:B------:R-:W-:Y:S01]  /*6fc0*/  MOV R0, R124 ;  /* 0x0000007c00007202 */ /* 0x000fe20000000f00 */
[----:B------:R-:W-:Y:S01]  /*6fd0*/  IMAD R60, R70, R65, RZ ;  /* 0x00000041463c7224 */ /* 0x000fe200078e02ff */
[----:B------:R-:W-:Y:S01]  /*6fe0*/  I2IP.S8.S32.SAT R65, R9, R8, R11 ;  /* 0x0000000809417239 */ /* 0x000fe2000000140b */
[-C--:B------:R-:W-:Y:S01]  /*6ff0*/  IMAD R5, R2, R72.reuse, R5 ;  /* 0x0000004802057224 */ /* 0x080fe200078e0205 */
[----:B------:R-:W-:Y:S01]  /*7000*/  SHF.R.S32.HI R8, RZ, 0x18, R123 ;  /* 0x00000018ff087819 */ /* 0x000fe2000001147b */
[----:B------:R-:W-:Y:S01]  /*7010*/  IMAD R16, R70, R21, RZ ;  /* 0x0000001546107224 */ /* 0x000fe200078e02ff */
[----:B------:R-:W-:Y:S01]  /*7020*/  SHF.R.S32.HI R2, RZ, 0x18, R120 ;  /* 0x00000018ff027819 */ /* 0x000fe20000011478 */
[----:B------:R-:W-:Y:S01]  /*7030*/  IMAD R6, R78, R72, R6 ;  /* 0x000000484e067224 */ /* 0x000fe200078e0206 */
[----:B------:R-:W-:Y:S01]  /*7040*/  SHF.R.S32.HI R9, RZ, 0x18, R122 ;  /* 0x00000018ff097819 */ /* 0x000fe2000001147a */
[----:B------:R-:W-:Y:S01]  /*7050*/  IMAD R17, R70, R22, RZ ;  /* 0x0000001646117224 */ /* 0x000fe200078e02ff */
[----:B------:R-:W-:Y:S01]  /*7060*/  IADD3 R68, PT, PT, R68, 0x1, RZ ;  /* 0x0000000144447810 */ /* 0x000fe20007ffe0ff */
[-C--:B------:R-:W-:Y:S01]  /*7070*/  IMAD R7, R0, R72.reuse, R7 ;  /* 0x0000004800077224 */ /* 0x080fe200078e0207 */
[----:B------:R-:W-:Y:S01]  /*7080*/  I2IP.S8.S32.SAT R5, R6, R5, RZ ;  /* 0x0000000506057239 */ /* 0x000fe200000014ff */
[----:B------:R-:W-:Y:S01]  /*7090*/  IMAD R18, R70, R23, RZ ;  /* 0x0000001746127224 */ /* 0x000fe200078e02ff */
[----:B------:R-:W-:Y:S01]  /*70a0*/  MOV R0, R121 ;  /* 0x0000007900007202 */ /* 0x000fe20000000f00 */
[-C--:B------:R-:W-:Y:S01]  /*70b0*/  IMAD R16, R8, R72.reuse, R16 ;  /* 0x0000004808107224 */ /* 0x080fe200078e0210 */
[----:B------:R-:W-:Y:S01]  /*70c0*/  SHF.R.S32.HI R8, RZ, 0x18, R119 ;  /* 0x00000018ff087819 */ /* 0x000fe20000011477 */
[-C--:B------:R-:W-:Y:S02]  /*70d0*/  IMAD R17, R9, R72.reuse, R17 ;  /* 0x0000004809117224 */ /* 0x080fe400078e0211 */
[----:B------:R-:W-:Y:S02]  /*70e0*/  IMAD R18, R79, R72, R18 ;  /* 0x000000484f127224 */ /* 0x000fe400078e0212 */
[----:B------:R-:W-:Y:S02]  /*70f0*/  IMAD R21, R70, R26, RZ ;  /* 0x0000001a46157224 */ /* 0x000fe400078e02ff */
[----:B------:R-:W-:Y:S01]  /*7100*/  IMAD R19, R0, R72, R19 ;  /* 0x0000004800137224 */ /* 0x000fe200078e0213 */
[----:B------:R-:W-:Y:S01]  /*7110*/  I2IP.S8.S32.SAT R17, R18, R17, RZ ;  /* 0x0000001112117239 */ /* 0x000fe200000014ff */
[----:B------:R-:W-:Y:S01]  /*7120*/  IMAD R22, R70, R27, RZ ;  /* 0x0000001b46167224 */ /* 0x000fe200078e02ff */
[----:B------:R-:W-:Y:S01]  /*7130*/  MOV R0, R118 ;  /* 0x0000007600007202 */ /* 0x000fe20000000f00 */
[----:B------:R-:W-:Y:S01]  /*7140*/  IMAD R20, R2, R72, R20 ;  /* 0x0000004802147224 */ /* 0x000fe200078e0214 */
[----:B------:R-:W-:Y:S01]  /*7150*/  I2IP.S8.S32.SAT R16, R16, R7, R17 ;  /* 0x0000000710107239 */ /* 0x000fe20000001411 */
[----:B------:R-:W-:Y:S01]  /*7160*/  IMAD R23, R70, R28, RZ ;  /* 0x0000001c46177224 */ /* 0x000fe200078e02ff */
[----:B------:R-:W-:Y:S01]  /*7170*/  SHF.R.S32.HI R2, RZ, 0x18, R117 ;  /* 0x00000018ff027819 */ /* 0x000fe20000011475 */
[----:B------:R-:W-:Y:S02]  /*7180*/  IMAD R21, R8, R72, R21 ;  /* 0x0000004808157224 */ /* 0x000fe400078e0215 */
[----:B------:R-:W-:Y:S02]  /*7190*/  IMAD R27, R70, R32, RZ ;  /* 0x00000020461b7224 */ /* 0x000fe400078e02ff */
[----:B------:R-:W-:Y:S02]  /*71a0*/  IMAD R22, R80, R72, R22 ;  /* 0x0000004850167224 */ /* 0x000fe400078e0216 */
[C---:B------:R-:W-:Y:S02]  /*71b0*/  IMAD R32, R70.reuse, R37, RZ ;  /* 0x0000002546207224 */ /* 0x040fe400078e02ff */
[----:B------:R-:W-:Y:S01]  /*71c0*/  IMAD R37, R70, R42, RZ ;  /* 0x0000002a46257224 */ /* 0x000fe200078e02ff */
[----:B------:R-:W-:Y:S01]  /*71d0*/  I2IP.S8.S32.SAT R17, R22, R21, RZ ;  /* 0x0000001516117239 */ /* 0x000fe200000014ff */
[----:B------:R-:W-:Y:S01]  /*71e0*/  IMAD R23, R0, R72, R23 ;  /* 0x0000004800177224 */ /* 0x000fe200078e0217 */
[----:B------:R-:W-:Y:S01]  /*71f0*/  SHF.R.S32.HI R0, RZ, 0x18, R116 ;  /* 0x00000018ff007819 */ /* 0x000fe20000011474 */
[----:B------:R-:W-:Y:S01]  /*7200*/  IMAD R42, R70, R47, RZ ;  /* 0x0000002f462a7224 */ /* 0x000fe200078e02ff */
[----:B------:R-:W-:Y:S01]  /*7210*/  I2IP.S8.S32.SAT R17, R20, R19, R17 ;  /* 0x0000001314117239 */ /* 0x000fe20000001411 */
[C---:B------:R-:W-:Y:S02]  /*7220*/  IMAD R47, R70.reuse, R52, RZ ;  /* 0x00000034462f7224 */ /* 0x040fe400078e02ff */
[C---:B------:R-:W-:Y:S02]  /*7230*/  IMAD R52, R70.reuse, R57, RZ ;  /* 0x0000003946347224 */ /* 0x040fe400078e02ff */
[C---:B------:R-:W-:Y:S02]  /*7240*/  IMAD R26, R70.reuse, R31, RZ ;  /* 0x0000001f461a7224 */ /* 0x040fe400078e02ff */
[----:B------:R-:W-:Y:S02]  /*7250*/  IMAD R57, R70, R62, RZ ;  /* 0x0000003e46397224 */ /* 0x000fe400078e02ff */
[-C--:B------:R-:W-:Y:S01]  /*7260*/  IMAD R24, R2, R72.reuse, R24 ;  /* 0x0000004802187224 */ /* 0x080fe200078e0218 */
[----:B------:R-:W-:Y:S01]  /*7270*/  MOV R2, R115 ;  /* 0x0000007300027202 */ /* 0x000fe20000000f00 */
[----:B------:R-:W-:Y:S01]  /*7280*/  IMAD R62, R70, R67, RZ ;  /* 0x00000043463e7224 */ /* 0x000fe200078e02ff */
[----:B------:R-:W-:Y:S01]  /*7290*/  I2IP.S8.S32.SAT R67, R4, R3, R5 ;  /* 0x0000000304437239 */ /* 0x000fe20000001405 */
[-C--:B------:R-:W-:Y:S01]  /*72a0*/  IMAD R25, R0, R72.reuse, R25 ;  /* 0x0000004800197224 */ /* 0x080fe200078e0219 */
[----:B------:R-:W-:Y:S01]  /*72b0*/  SHF.R.S32.HI R3, RZ, 0x18, R114 ;  /* 0x00000018ff037819 */ /* 0x000fe20000011472 */
[----:B------:R-:W-:Y:S01]  /*72c0*/  IMAD R28, R70, R33, RZ ;  /* 0x00000021461c7224 */ /* 0x000fe200078e02ff */
[----:B------:R-:W-:Y:S01]  /*72d0*/  SHF.R.S32.HI R4, RZ, 0x18, R113 ;  /* 0x00000018ff047819 */ /* 0x000fe20000011471 */
[-C--:B------:R-:W-:Y:S02]  /*72e0*/  IMAD R26, R81, R72.reuse, R26 ;  /* 0x00000048511a7224 */ /* 0x080fe400078e021a */
[-C--:B------:R-:W-:Y:S01]  /*72f0*/  IMAD R27, R2, R72.reuse, R27 ;  /* 0x00000048021b7224 */ /* 0x080fe200078e021b */
[----:B------:R-:W-:Y:S01]  /*7300*/  SHF.R.S32.HI R2, RZ, 0x18, R111 ;  /* 0x00000018ff027819 */ /* 0x000fe2000001146f */
[----:B------:R-:W-:Y:S01]  /*7310*/  IMAD R28, R3, R72, R28 ;  /* 0x00000048031c7224 */ /* 0x000fe200078e021c */
[----:B------:R-:W-:Y:S01]  /*7320*/  I2IP.S8.S32.SAT R18, R26, R25, RZ ;  /* 0x000000191a127239 */ /* 0x000fe200000014ff */
[----:B------:R-:W-:Y:S01]  /*7330*/  IMAD R31, R70, R36, RZ ;  /* 0x00000024461f7224 */ /* 0x000fe200078e02ff */
[----:B------:R-:W-:Y:S01]  /*7340*/  SHF.R.S32.HI R3, RZ, 0x18, R108 ;  /* 0x00000018ff037819 */ /* 0x000fe2000001146c */
[-C--:B------:R-:W-:Y:S01]  /*7350*/  IMAD R29, R4, R72.reuse, R29 ;  /* 0x00000048041d7224 */ /* 0x080fe200078e021d */
[----:B------:R-:W-:Y:S01]  /*7360*/  I2IP.S8.S32.SAT R18, R24, R23, R18 ;  /* 0x0000001718127239 */ /* 0x000fe20000001412 */
[----:B------:R-:W-:Y:S01]  /*7370*/  IMAD.MOV.U32 R0, RZ, RZ, R112 ;  /* 0x000000ffff007224 */ /* 0x000fe200078e0070 */
[----:B------:R-:W-:Y:S01]  /*7380*/  SHF.R.S32.HI R4, RZ, 0x18, R107 ;  /* 0x00000018ff047819 */ /* 0x000fe2000001146b */
[-C--:B------:R-:W-:Y:S02]  /*7390*/  IMAD R30, R82, R72.reuse, R30 ;  /* 0x00000048521e7224 */ /* 0x080fe400078e021e */
[----:B------:R-:W-:Y:S01]  /*73a0*/  IMAD R31, R0, R72, R31 ;  /* 0x00000048001f7224 */ /* 0x000fe200078e021f */
[----:B------:R-:W-:Y:S01]  /*73b0*/  SHF.R.S32.HI R0, RZ, 0x18, R110 ;  /* 0x00000018ff007819 */ /* 0x000fe2000001146e */
[----:B------:R-:W-:Y:S01]  /*73c0*/  IMAD R33, R70, R38, RZ ;  /* 0x0000002646217224 */ /* 0x000fe200078e02ff */
[----:B------:R-:W-:Y:S01]  /*73d0*/  I2IP.S8.S32.SAT R19, R30, R29, RZ ;  /* 0x0000001d1e137239 */ /* 0x000fe200000014ff */
[-C--:B------:R-:W-:Y:S01]  /*73e0*/  IMAD R32, R2, R72.reuse, R32 ;  /* 0x0000004802207224 */ /* 0x080fe200078e0220 */
[----:B------:R-:W-:Y:S01]  /*73f0*/  MOV R2, R109 ;  /* 0x0000006d00027202 */ /* 0x000fe20000000f00 */
[----:B------:R-:W-:Y:S01]  /*7400*/  IMAD R33, R0, R72, R33 ;  /* 0x0000004800217224 */ /* 0x000fe200078e0221 */
[----:B------:R-:W-:Y:S01]  /*7410*/  I2IP.S8.S32.SAT R19, R28, R27, R19 ;  /* 0x0000001b1c137239 */ /* 0x000fe20000001413 */
[----:B------:R-:W-:Y:S01]  /*7420*/  IMAD R36, R70, R41, RZ ;  /* 0x0000002946247224 */ /* 0x000fe200078e02ff */
[----:B------:R-:W-:Y:S01]  /*7430*/  MOV R0, R106 ;  /* 0x0000006a00007202 */ /* 0x000fe20000000f00 */
[-C--:B------:R-:W-:Y:S02]  /*7440*/  IMAD R34, R83, R72.reuse, R34 ;  /* 0x0000004853227224 */ /* 0x080fe400078e0222 */
[-C--:B------:R-:W-:Y:S01]  /*7450*/  IMAD R35, R2, R72.reuse, R35 ;  /* 0x0000004802237224 */ /* 0x080fe200078e0223 */
[----:B------:R-:W-:Y:S01]  /*7460*/  SHF.R.S32.HI R2, RZ, 0x18, R104 ;  /* 0x00000018ff027819 */ /* 0x000fe20000011468 */
[----:B------:R-:W-:Y:S01]  /*7470*/  IMAD R38, R70, R43, RZ ;  /* 0x0000002b46267224 */ /* 0x000fe200078e02ff */
[----:B------:R-:W-:Y:S01]  /*7480*/  I2IP.S8.S32.SAT R33, R34, R33, RZ ;  /* 0x0000002122217239 */ /* 0x000fe200000014ff */
[-C--:B------:R-:W-:Y:S01]  /*7490*/  IMAD R36, R3, R72.reuse, R36 ;  /* 0x0000004803247224 */ /* 0x080fe200078e0224 */
[----:B------:R-:W-:Y:S01]  /*74a0*/  SHF.R.S32.HI R3, RZ, 0x18, R99 ;  /* 0x00000018ff037819 */ /* 0x000fe20000011463 */
[-C--:B------:R-:W-:Y:S01]  /*74b0*/  IMAD R37, R4, R72.reuse, R37 ;  /* 0x0000004804257224 */ /* 0x080fe200078e0225 */
[----:B------:R-:W-:Y:S01]  /*74c0*/  I2IP.S8.S32.SAT R32, R32, R31, R33 ;  /* 0x0000001f20207239 */ /* 0x000fe20000001421 */
[-C--:B------:R-:W-:Y:S01]  /*74d0*/  IMAD R38, R84, R72.reuse, R38 ;  /* 0x0000004854267224 */ /* 0x080fe200078e0226 */
[----:B------:R-:W-:Y:S01]  /*74e0*/  SHF.R.S32.HI R4, RZ, 0x18, R98 ;  /* 0x00000018ff047819 */ /* 0x000fe20000011462 */
[----:B------:R-:W-:Y:S01]  /*74f0*/  IMAD R39, R0, R72, R39 ;  /* 0x0000004800277224 */ /* 0x000fe200078e0227 */
[----:B------:R-:W-:Y:S01]  /*7500*/  SHF.R.S32.HI R0, RZ, 0x18, R101 ;  /* 0x00000018ff007819 */ /* 0x000fe20000011465 */
[----:B------:R-:W-:Y:S01]  /*7510*/  IMAD R41, R70, R46, RZ ;  /* 0x0000002e46297224 */ /* 0x000fe200078e02ff */
[----:B------:R-:W-:Y:S01]  /*7520*/  I2IP.S8.S32.SAT R37, R38, R37, RZ ;  /* 0x0000002526257239 */ /* 0x000fe200000014ff */
[----:B------:R-:W-:Y:S01]  /*7530*/  IMAD R40, R2, R72, R40 ;  /* 0x0000004802287224 */ /* 0x000fe200078e0228 */
[----:B------:R-:W-:Y:S01]  /*7540*/  MOV R2, R100 ;  /* 0x0000006400027202 */ /* 0x000fe20000000f00 */
[----:B------:R-:W-:Y:S01]  /*7550*/  IMAD R43, R70, R48, RZ ;  /* 0x00000030462b7224 */ /* 0x000fe200078e02ff */
[----:B------:R-:W-:Y:S01]  /*7560*/  I2IP.S8.S32.SAT R33, R36, R35, R37 ;  /* 0x0000002324217239 */ /* 0x000fe20000001425 */
[-C--:B------:R-:W-:Y:S01]  /*7570*/  IMAD R41, R0, R72.reuse, R41 ;  /* 0x0000004800297224 */ /* 0x080fe200078e0229 */
        /* <DEDUP_REMOVED lines=10> */
[----:B------:R-:W-:Y:S01]  /*7620*/  IMAD R48, R70, R53, RZ ;  /* 0x0000003546307224 */ /* 0x000fe200078e02ff */
[----:B------:R-:W-:Y:S01]  /*7630*/  SHF.R.S32.HI R4, RZ, 0x18, R87 ;  /* 0x00000018ff047819 */ /* 0x000fe20000011457 */
[-C--:B------:R-:W-:Y:S02]  /*7640*/  IMAD R46, R86, R72.reuse, R46 ;  /* 0x00000048562e7224 */ /* 0x080fe400078e022e */
[-C--:B------:R-:W-:Y:S02]  /*7650*/  IMAD R47, R0, R72.reuse, R47 ;  /* 0x00000048002f7224 */ /* 0x080fe400078e022f */
[----:B------:R-:W-:Y:S01]  /*7660*/  IMAD R48, R2, R72, R48 ;  /* 0x0000004802307224 */ /* 0x000fe200078e0230 */
[----:B------:R-:W-:Y:S01]  /*7670*/  SHF.R.S32.HI R2, RZ, 0x18, R96 ;  /* 0x00000018ff027819 */ /* 0x000fe20000011460 */
[----:B------:R-:W-:Y:S01]  /*7680*/  IMAD R51, R70, R56, RZ ;  /* 0x0000003846337224 */ /* 0x000fe200078e02ff */
[----:B------:R-:W-:Y:S01]  /*7690*/  I2IP.S8.S32.SAT R35, R46, R45, RZ ;  /* 0x0000002d2e237239 */ /* 0x000fe200000014ff */
[-C--:B------:R-:W-:Y:S01]  /*76a0*/  IMAD R49, R3, R72.reuse, R49 ;  /* 0x0000004803317224 */ /* 0x080fe200078e0231 */
[----:B------:R-:W-:Y:S01]  /*76b0*/  SHF.R.S32.HI R3, RZ, 0x18, R95 ;  /* 0x00000018ff037819 */ /* 0x000fe2000001145f */
[----:B------:R-:W-:Y:S01]  /*76c0*/  IMAD.MOV.U32 R0, RZ, RZ, R97 ;  /* 0x000000ffff007224 */ /* 0x000fe200078e0061 */
[----:B------:R-:W-:Y:S01]  /*76d0*/  I2IP.S8.S32.SAT R35, R44, R43, R35 ;  /* 0x0000002b2c237239 */ /* 0x000fe20000001423 */
[-C--:B------:R-:W-:Y:S02]  /*76e0*/  IMAD R50, R71, R72.reuse, R50 ;  /* 0x0000004847327224 */ /* 0x080fe400078e0232 */
[----:B------:R-:W-:Y:S01]  /*76f0*/  IMAD R51, R0, R72, R51 ;  /* 0x0000004800337224 */ /* 0x000fe200078e0233 */
[----:B------:R-:W-:Y:S01]  /*7700*/  MOV R0, R94 ;  /* 0x0000005e00007202 */ /* 0x000fe20000000f00 */
[----:B------:R-:W-:Y:S01]  /*7710*/  IMAD R53, R70, R58, RZ ;  /* 0x0000003a46357224 */ /* 0x000fe200078e02ff */
[----:B------:R-:W-:Y:S01]  /*7720*/  I2IP.S8.S32.SAT R49, R50, R49, RZ ;  /* 0x0000003132317239 */ /* 0x000fe200000014ff */
[-C--:B------:R-:W-:Y:S01]  /*7730*/  IMAD R52, R2, R72.reuse, R52 ;  /* 0x0000004802347224 */ /* 0x080fe200078e0234 */
[----:B------:R-:W-:Y:S01]  /*7740*/  SHF.R.S32.HI R2, RZ, 0x18, R93 ;  /* 0x00000018ff027819 */ /* 0x000fe2000001145d */
[-C--:B------:R-:W-:Y:S01]  /*7750*/  IMAD R53, R3, R72.reuse, R53 ;  /* 0x0000004803357224 */ /* 0x080fe200078e0235 */
[----:B------:R-:W-:Y:S01]  /*7760*/  SHF.R.S32.HI R3, RZ, 0x18, R88 ;  /* 0x00000018ff037819 */ /* 0x000fe20000011458 */
[----:B------:R-:W-:Y:S01]  /*7770*/  IMAD R54, R73, R72, R54 ;  /* 0x0000004849367224 */ /* 0x000fe200078e0236 */
[----:B------:R-:W-:Y:S01]  /*7780*/  I2IP.S8.S32.SAT R48, R48, R47, R49 ;  /* 0x0000002f30307239 */ /* 0x000fe20000001431 */
[C---:B------:R-:W-:Y:S02]  /*7790*/  IMAD R56, R70.reuse, R61, RZ ;  /* 0x0000003d46387224 */ /* 0x040fe400078e02ff */
[----:B------:R-:W-:Y:S01]  /*77a0*/  IMAD R61, R70, R66, RZ ;  /* 0x00000042463d7224 */ /* 0x000fe200078e02ff */
[----:B------:R-:W-:Y:S01]  /*77b0*/  I2IP.S8.S32.SAT R66, R13, R12, R14 ;  /* 0x0000000c0d427239 */ /* 0x000fe2000000140e */
[-C--:B------:R-:W-:Y:S01]  /*77c0*/  IMAD R55, R0, R72.reuse, R55 ;  /* 0x0000004800377224 */ /* 0x080fe200078e0237 */
[----:B------:R-:W-:Y:S01]  /*77d0*/  SHF.R.S32.HI R0, RZ, 0x18, R92 ;  /* 0x00000018ff007819 */ /* 0x000fe2000001145c */
[-C--:B------:R-:W-:Y:S01]  /*77e0*/  IMAD R56, R2, R72.reuse, R56 ;  /* 0x0000004802387224 */ /* 0x080fe200078e0238 */
[----:B------:R-:W-:Y:S01]  /*77f0*/  MOV R2, R89 ;  /* 0x0000005900027202 */ /* 0x000fe20000000f00 */
[----:B------:R1:W-:Y:S01]  /*7800*/  STS.128 [R146+UR44+0x2200], R64 ;  /* 0x0022004092007988 */ /* 0x0003e20008000c2c */
[----:B------:R-:W-:Y:S01]  /*7810*/  IMAD R58, R70, R63, RZ ;  /* 0x0000003f463a7224 */ /* 0x000fe200078e02ff */
[----:B------:R-:W-:Y:S01]  /*7820*/  I2IP.S8.S32.SAT R49, R54, R53, RZ ;  /* 0x0000003536317239 */ /* 0x000fe200000014ff */
[-C--:B------:R-:W-:Y:S02]  /*7830*/  IMAD R57, R0, R72.reuse, R57 ;  /* 0x0000004800397224 */ /* 0x080fe400078e0239 */
[-C--:B------:R-:W-:Y:S01]  /*7840*/  IMAD R58, R74, R72.reuse, R58 ;  /* 0x000000484a3a7224 */ /* 0x080fe200078e023a */
[----:B------:R-:W-:Y:S01]  /*7850*/  I2IP.S8.S32.SAT R49, R52, R51, R49 ;  /* 0x0000003334317239 */ /* 0x000fe20000001431 */
[-C--:B------:R-:W-:Y:S01]  /*7860*/  IMAD R59, R2, R72.reuse, R59 ;  /* 0x00000048023b7224 */ /* 0x080fe200078e023b */
[----:B------:R1:W-:Y:S01]  /*7870*/  STS.128 [R145+0x2200], R16 ;  /* 0x0022001091007388 */ /* 0x0003e20000000c00 */
[-C--:B------:R-:W-:Y:S01]  /*7880*/  IMAD R60, R3, R72.reuse, R60 ;  /* 0x00000048033c7224 */ /* 0x080fe200078e023c */
[----:B------:R-:W-:Y:S01]  /*7890*/  I2IP.S8.S32.SAT R50, R58, R57, RZ ;  /* 0x000000393a327239 */ /* 0x000fe200000014ff */
[-C--:B------:R-:W-:Y:S02]  /*78a0*/  IMAD R61, R4, R72.reuse, R61 ;  /* 0x00000048043d7224 */ /* 0x080fe400078e023d */
[----:B------:R-:W-:Y:S01]  /*78b0*/  IMAD R62, R75, R72, R62 ;  /* 0x000000484b3e7224 */ /* 0x000fe200078e023e */
[----:B------:R-:W-:Y:S02]  /*78c0*/  I2IP.S8.S32.SAT R50, R56, R55, R50 ;  /* 0x0000003738327239 */ /* 0x000fe40000001432 */
[----:B------:R1:W-:Y:S02]  /*78d0*/  STS.128 [R144+0x2200], R32 ;  /* 0x0022002090007388 */ /* 0x0003e40000000c00 */
[----:B------:R-:W-:Y:S04]  /*78e0*/  I2IP.S8.S32.SAT R61, R62, R61, RZ ;  /* 0x0000003d3e3d7239 */ /* 0x000fe800000014ff */
[----:B------:R-:W-:Y:S05]  /*78f0*/  I2IP.S8.S32.SAT R51, R60, R59, R61 ;  /* 0x0000003b3c337239 */ /* 0x000fea000000143d */
[----:B------:R1:W-:Y:S01]  /*7900*/  STS.128 [R143+0x2200], R48 ;  /* 0x002200308f007388 */ /* 0x0003e20000000c00 */
[----:B------:R-:W-:Y:S01]  /*7910*/  @!PT LDS RZ, [RZ] ;  /* 0x00000000fffff984 */ /* 0x000fe20000000800 */
[----:B------:R-:W-:Y:S01]  /*7920*/  @!PT LDS RZ, [RZ] ;  /* 0x00000000fffff984 */ /* 0x000fe20000000800 */
[----:B------:R-:W-:Y:S01]  /*7930*/  @!PT LDS RZ, [RZ] ;  /* 0x00000000fffff984 */ /* 0x000fe20000000800 */
[----:B------:R-:W-:Y:S01]  /*7940*/  @!PT LDS RZ, [RZ] ;  /* 0x00000000fffff984 */ /* 0x000fe20000000800 */
[----:B------:R3:W-:Y:S07]  /*7950*/  MEMBAR.ALL.CTA ;  /* 0x0000000000007992 */ /* 0x0007ee0000008000 */
[----:B---3--:R-:W3:Y:S02]  /*7960*/  FENCE.VIEW.ASYNC.S ;  /* 0x00000000000073c6 */ /* 0x008ee40000000000 */
[----:B---3--:R-:W-:Y:S06]  /*7970*/  BAR.SYNC.DEFER_BLOCKING 0x1, 0x80 ;  /* 0x0042000000007b1d */ /* 0x008fec0000010000 */
[----:B------:R-:W-:Y:S05]  /*7980*/  @P0 BRA `(.L_x_118) ;  /* 0x0000000000300947 */ /* 0x000fea0003800000 */
[----:B------:R-:W-:Y:S02]  /*7990*/  UIADD3 UR4, UPT, UPT, UR44, 0x2200, URZ ;  /* 0x000022002c047890 */ /* 0x000fe4000fffe0ff */
[----:B------:R-:W-:Y:S02]  /*79a0*/  USHF.L.U32 UR9, UR46, 0x6, URZ ;  /* 0x000000062e097899 */ /* 0x000fe400080006ff */
[----:B------:R-:W-:Y:S02]  /*79b0*/  USHF.L.U32 UR10, UR45, 0x7, URZ ;  /* 0x000000072d0a7899 */ /* 0x000fe400080006ff */
[----:B------:R-:W-:Y:S01]  /*79c0*/  MOV R154, UR4 ;  /* 0x00000004009a7c02 */ /* 0x000fe20008000f00 */
[----:B------:R-:W-:Y:S01]  /*79d0*/  UIADD3 UR4, UP0, UPT, UR62, 0x680, URZ ;  /* 0x000006803e047890 */ /* 0x000fe2000ff1e0ff */
[----:B------:R-:W-:Y:S02]  /*79e0*/  UMOV UR11, UR36 ;  /* 0x00000024000b7c82 */ /* 0x000fe40008000000 */
[----:B------:R-:W-:Y:S01]  /*79f0*/  R2UR UR8, R154 ;  /* 0x000000009a0872ca */ /* 0x000fe200000e0000 */
[----:B------:R-:W-:Y:S11]  /*7a00*/  UIADD3.X UR5, UPT, UPT, URZ, UR63, URZ, UP0, !UPT ;  /* 0x0000003fff057290 */ /* 0x000ff600087fe4ff */
[----:B------:R-:W-:Y:S01]  /*7a10*/  @!UPT UIADD3 URZ, UPT, UPT, URZ, URZ, URZ ;  /* 0x000000fffffff290 */ /* 0x000fe2000fffe0ff */
[----:B------:R3:W-:Y:S01]  /*7a20*/  UTMASTG.3D [UR8], [UR4] ;  /* 0x00000008040073b5 */ /* 0x0007e20008010000 */
[----:B------:R0:W-:Y:S01]  /*7a30*/  UTMACMDFLUSH ;  /* 0x00000000000079b7 */ /* 0x0001e20000000000 */
[----:B---3--:R-:W-:Y:S04]  /*7a40*/  DEPBAR.LE SB0, 0x0 ;  /* 0x000080000000791a */ /* 0x008fe80000000000 */
.L_x_118:
[----:B------:R-:W-:Y:S05]  /*7a50*/  BSYNC.RECONVERGENT B0 ;  /* 0x0000000000007941 */ /* 0x000fea0003800200 */
.L_x_117:
[----:B------:R-:W-:Y:S01]  /*7a60*/  BAR.SYNC.DEFER_BLOCKING 0x1, 0x80 ;  /* 0x0042000000007b1d */ /* 0x000fe20000010000 */
[----:B------:R-:W-:Y:S01]  /*7a70*/  ISETP.NE.AND P0, PT, R150, 0x2, PT ;  /* 0x000000029600780c */ /* 0x000fe20003f05270 */
[----:B------:R-:W-:Y:S01]  /*7a80*/  UISETP.NE.AND UP0, UPT, UR47, URZ, UPT ;  /* 0x000000ff2f00728c */ /* 0x000fe2000bf05270 */
[----:B------:R-:W-:Y:S01]  /*7a90*/  ISETP.NE.AND P1, PT, R68, 0x4, PT ;  /* 0x000000044400780c */ /* 0x000fe20003f25270 */
[----:B------:R-:W-:Y:S01]  /*7aa0*/  UIADD3 UR46, UPT, UPT, UR37, UR57, URZ ;  /* 0x00000039252e7290 */ /* 0x000fe2000fffe0ff */
[----:B------:R-:W-:Y:S01]  /*7ab0*/  SEL R2, RZ, 0x1, P0 ;  /* 0x00000001ff027807 */ /* 0x000fe20000000000 */
[----:B------:R-:W-:Y:S01]  /*7ac0*/  UIADD3 UR45, UPT, UPT, UR38, UR60, URZ ;  /* 0x0000003c262d7290 */ /* 0x000fe2000fffe0ff */
[----:B------:R-:W-:Y:S02]  /*7ad0*/  SEL R0, RZ, 0x1, P1 ;  /* 0x00000001ff007807 */ /* 0x000fe40000800000 */
[----:B------:R-:W-:Y:S02]  /*7ae0*/  LOP3.LUT R152, R152, R2, RZ, 0x3c, !PT ;  /* 0x0000000298987212 */ /* 0x000fe400078e3cff */
[----:B------:R-:W-:Y:S02]  /*7af0*/  LOP3.LUT R153, R153, R0, RZ, 0x3c, !PT ;  /* 0x0000000099997212 */ /* 0x000fe400078e3cff */
[----:B------:R-:W-:Y:S02]  /*7b00*/  SEL R150, R150, RZ, P0 ;  /* 0x000000ff96967207 */ /* 0x000fe40000000000 */
[----:B------:R-:W-:Y:S01]  /*7b10*/  SEL R68, R68, RZ, P1 ;  /* 0x000000ff44447207 */ /* 0x000fe20000800000 */
[----:B------:R-:W-:Y:S01]  /*7b20*/  UMOV UR36, UR54 ;  /* 0x0000003600247c82 */ /* 0x000fe20008000000 */
[----:B------:R-:W-:Y:S05]  /*7b30*/  BRA.U UP0, `(.L_x_119) ;  /* 0xffffffd900e07547 */ /* 0x000fea000b83ffff */
[----:B------:R-:W-:Y:S05]  /*7b40*/  EXIT ;  /* 0x000000000000794d */ /* 0x000fea0003800000 */
.L_x_25:
[----:B--2---:R2:W3:Y:S02]  /*7b50*/  SYNCS.PHASECHK.TRANS64.TRYWAIT P0, [R0+URZ+0x130], R2 ;  /* 0x00013002000075a7 */ /* 0x0044e400080011ff */
[----:B---3--:R-:W-:Y:S05]  /*7b60*/  @!P0 NANOSLEEP.SYNCS 0x989680 ;  /* 0x009896800000895d */ /* 0x008fea0003900000 */
[----:B------:R-:W3:Y:S02]  /*7b70*/  @!P0 SYNCS.PHASECHK.TRANS64 P0, [R0+URZ+0x130], R2 ;  /* 0x00013002000085a7 */ /* 0x000ee400080010ff */
[----:B---3--:R-:W-:Y:S05]  /*7b80*/  @!P0 BRA `(.L_x_25) ;  /* 0xfffffffc00f08947 */ /* 0x008fea000383ffff */
[----:B------:R-:W-:Y:S05]  /*7b90*/  BRA `(.L_x_120) ;  /* 0xffffff9c00c47947 */ /* 0x000fea000383ffff */
.L_x_28:
[----:B-1----:R-:W-:-:S07]  /*7ba0*/  MOV R0, UR33 ;  /* 0x0000002100007c02 */ /* 0x002fce0008000f00 */
.L_x_121:
[----:B-1----:R1:W2:Y:S02]  /*7bb0*/  SYNCS.PHASECHK.TRANS64.TRYWAIT P0, [R0+URZ+0x50], R3 ;  /* 0x00005003000075a7 */ /* 0x0022a400080011ff */
[----:B--2---:R-:W-:Y:S05]  /*7bc0*/  @!P0 NANOSLEEP.SYNCS 0x989680 ;  /* 0x009896800000895d */ /* 0x004fea0003900000 */
[----:B------:R-:W2:Y:S02]  /*7bd0*/  @!P0 SYNCS.PHASECHK.TRANS64 P0, [R0+URZ+0x50], R3 ;  /* 0x00005003000085a7 */ /* 0x000ea400080010ff */
[----:B--2---:R-:W-:Y:S05]  /*7be0*/  @!P0 BRA `(.L_x_121) ;  /* 0xfffffffc00f08947 */ /* 0x004fea000383ffff */
[----:B------:R-:W-:Y:S05]  /*7bf0*/  BRA `(.L_x_27) ;  /* 0xffffffa0001c7947 */ /* 0x000fea000383ffff */
.L_x_35:
[----:B-1----:R-:W-:-:S07]  /*7c00*/  MOV R0, UR17 ;  /* 0x0000001100007c02 */ /* 0x002fce0008000f00 */
.L_x_122:
[----:B-1----:R1:W2:Y:S02]  /*7c10*/  SYNCS.PHASECHK.TRANS64.TRYWAIT P0, [R0+URZ+0x50], R3 ;  /* 0x00005003000075a7 */ /* 0x0022a400080011ff */
[----:B--2---:R-:W-:Y:S05]  /*7c20*/  @!P0 NANOSLEEP.SYNCS 0x989680 ;  /* 0x009896800000895d */ /* 0x004fea0003900000 */
[----:B------:R-:W2:Y:S02]  /*7c30*/  @!P0 SYNCS.PHASECHK.TRANS64 P0, [R0+URZ+0x50], R3 ;  /* 0x00005003000085a7 */ /* 0x000ea400080010ff */
[----:B--2---:R-:W-:Y:S05]  /*7c40*/  @!P0 BRA `(.L_x_122) ;  /* 0xfffffffc00f08947 */ /* 0x004fea000383ffff */
[----:B------:R-:W-:Y:S05]  /*7c50*/  BRA `(.L_x_34) ;  /* 0xffffffa000dc7947 */ /* 0x000fea000383ffff */
.L_x_40:
[----:B-1----:R1:W2:Y:S02]  /*7c60*/  SYNCS.PHASECHK.TRANS64.TRYWAIT P0, [R3+URZ+0xc0], R0 ;  /* 0x0000c000030075a7 */ /* 0x0022a400080011ff */
[----:B--2---:R-:W-:Y:S05]  /*7c70*/  @!P0 NANOSLEEP.SYNCS 0x989680 ;  /* 0x009896800000895d */ /* 0x004fea0003900000 */
[----:B------:R-:W2:Y:S02]  /*7c80*/  @!P0 SYNCS.PHASECHK.TRANS64 P0, [R3+URZ+0xc0], R0 ;  /* 0x0000c000030085a7 */ /* 0x000ea400080010ff */
[----:B--2---:R-:W-:Y:S05]  /*7c90*/  @!P0 BRA `(.L_x_40) ;  /* 0xfffffffc00f08947 */ /* 0x004fea000383ffff */
[----:B------:R-:W-:Y:S05]  /*7ca0*/  BRA `(.L_x_123) ;  /* 0xffffffa400847947 */ /* 0x000fea000383ffff */
.L_x_44:
[----:B------:R-:W-:-:S07]  /*7cb0*/  MOV R0, UR4 ;  /* 0x0000000400007c02 */ /* 0x000fce0008000f00 */
.L_x_124:
[----:B-1----:R1:W2:Y:S02]  /*7cc0*/  SYNCS.PHASECHK.TRANS64.TRYWAIT P0, [R0+URZ], R2 ;  /* 0x00000002000075a7 */ /* 0x0022a400080011ff */
[----:B--2---:R-:W-:Y:S05]  /*7cd0*/  @!P0 NANOSLEEP.SYNCS 0x989680 ;  /* 0x009896800000895d */ /* 0x004fea0003900000 */
[----:B------:R-:W2:Y:S02]  /*7ce0*/  @!P0 SYNCS.PHASECHK.TRANS64 P0, [R0+URZ], R2 ;  /* 0x00000002000085a7 */ /* 0x000ea400080010ff */
[----:B--2---:R-:W-:Y:S05]  /*7cf0*/  @!P0 BRA `(.L_x_124) ;  /* 0xfffffffc00f08947 */ /* 0x004fea000383ffff */
[----:B------:R-:W-:Y:S05]  /*7d00*/  BRA `(.L_x_125) ;  /* 0xffffffac00287947 */ /* 0x000fea000383ffff */
.L_x_45:
[----:B------:R-:W-:-:S07]  /*7d10*/  MOV R0, UR5 ;  /* 0x0000000500007c02 */ /* 0x000fce0008000f00 */
.L_x_126:
[----:B-1----:R1:W2:Y:S02]  /*7d20*/  SYNCS.PHASECHK.TRANS64.TRYWAIT P0, [R0+URZ], R3 ;  /* 0x00000003000075a7 */ /* 0x0022a400080011ff */
[----:B--2---:R-:W-:Y:S05]  /*7d30*/  @!P0 NANOSLEEP.SYNCS 0x989680 ;  /* 0x009896800000895d */ /* 0x004fea0003900000 */
[----:B------:R-:W2:Y:S02]  /*7d40*/  @!P0 SYNCS.PHASECHK.TRANS64 P0, [R0+URZ], R3 ;  /* 0x00000003000085a7 */ /* 0x000ea400080010ff */
[----:B--2---:R-:W-:Y:S05]  /*7d50*/  @!P0 BRA `(.L_x_126) ;  /* 0xfffffffc00f08947 */ /* 0x004fea000383ffff */
[----:B------:R-:W-:Y:S05]  /*7d60*/  BRA `(.L_x_127) ;  /* 0xffffffac00347947 */ /* 0x000fea000383ffff */
.L_x_46:
[----:B------:R-:W-:-:S07]  /*7d70*/  MOV R0, UR5 ;  /* 0x0000000500007c02 */ /* 0x000fce0008000f00 */
.L_x_128:
[----:B-1----:R1:W2:Y:S02]  /*7d80*/  SYNCS.PHASECHK.TRANS64.TRYWAIT P0, [R0+URZ], R3 ;  /* 0x00000003000075a7 */ /* 0x0022a400080011ff */
[----:B--2---:R-:W-:Y:S05]  /*7d90*/  @!P0 NANOSLEEP.SYNCS 0x989680 ;  /* 0x009896800000895d */ /* 0x004fea0003900000 */
[----:B------:R-:W2:Y:S02]  /*7da0*/  @!P0 SYNCS.PHASECHK.TRANS64 P0, [R0+URZ], R3 ;  /* 0x00000003000085a7 */ /* 0x000ea400080010ff */
[----:B--2---:R-:W-:Y:S05]  /*7db0*/  @!P0 BRA `(.L_x_128) ;  /* 0xfffffffc00f08947 */ /* 0x004fea000383ffff */
[----:B------:R-:W-:Y:S05]  /*7dc0*/  BRA `(.L_x_129) ;  /* 0xffffffac00407947 */ /* 0x000fea000383ffff */
.L_x_47:
[----:B------:R-:W-:-:S07]  /*7dd0*/  MOV R0, UR5 ;  /* 0x0000000500007c02 */ /* 0x000fce0008000f00 */
.L_x_130:
[----:B-1----:R1:W2:Y:S02]  /*7de0*/  SYNCS.PHASECHK.TRANS64.TRYWAIT P0, [R0+URZ], R3 ;  /* 0x00000003000075a7 */ /* 0x0022a400080011ff */
[----:B--2---:R-:W-:Y:S05]  /*7df0*/  @!P0 NANOSLEEP.SYNCS 0x989680 ;  /* 0x009896800000895d */ /* 0x004fea0003900000 */
[----:B------:R-:W2:Y:S02]  /*7e00*/  @!P0 SYNCS.PHASECHK.TRANS64 P0, [R0+URZ], R3 ;  /* 0x00000003000085a7 */ /* 0x000ea400080010ff */
[----:B--2---:R-:W-:Y:S05]  /*7e10*/  @!P0 BRA `(.L_x_130) ;  /* 0xfffffffc00f08947 */ /* 0x004fea000383ffff */
[----:B------:R-:W-:Y:S05]  /*7e20*/  BRA `(.L_x_131) ;  /* 0xffffffac004c7947 */ /* 0x000fea000383ffff */
.L_x_48:
[----:B------:R-:W-:-:S07]  /*7e30*/  MOV R0, UR5 ;  /* 0x0000000500007c02 */ /* 0x000fce0008000f00 */
.L_x_132:
[----:B-1----:R1:W2:Y:S02]  /*7e40*/  SYNCS.PHASECHK.TRANS64.TRYWAIT P0, [R0+URZ], R3 ;  /* 0x00000003000075a7 */ /* 0x0022a400080011ff */
[----:B--2---:R-:W-:Y:S05]  /*7e50*/  @!P0 NANOSLEEP.SYNCS 0x989680 ;  /* 0x009896800000895d */ /* 0x004fea0003900000 */
[----:B------:R-:W2:Y:S02]  /*7e60*/  @!P0 SYNCS.PHASECHK.TRANS64 P0, [R0+URZ], R3 ;  /* 0x00000003000085a7 */ /* 0x000ea400080010ff */
[----:B--2---:R-:W-:Y:S05]  /*7e70*/  @!P0 BRA `(.L_x_132) ;  /* 0xfffffffc00f08947 */ /* 0x004fea000383ffff */
[----:B------:R-:W-:Y:S05]  /*7e80*/  BRA `(.L_x_133) ;  /* 0xffffffac00587947 */ /* 0x000fea000383ffff */
.L_x_49:
[----:B------:R-:W-:-:S07]  /*7e90*/  MOV R0, UR5 ;  /* 0x0000000500007c02 */ /* 0x000fce0008000f00 */
.L_x_134:
[----:B-1----:R1:W2:Y:S02]  /*7ea0*/  SYNCS.PHASECHK.TRANS64.TRYWAIT P0, [R0+URZ], R3 ;  /* 0x00000003000075a7 */ /* 0x0022a400080011ff */
[----:B--2---:R-:W-:Y:S05]  /*7eb0*/  @!P0 NANOSLEEP.SYNCS 0x989680 ;  /* 0x009896800000895d */ /* 0x004fea0003900000 */
[----:B------:R-:W2:Y:S02]  /*7ec0*/  @!P0 SYNCS.PHASECHK.TRANS64 P0, [R0+URZ], R3 ;  /* 0x00000003000085a7 */ /* 0x000ea400080010ff */
[----:B--2---:R-:W-:Y:S05]  /*7ed0*/  @!P0 BRA `(.L_x_134) ;  /* 0xfffffffc00f08947 */ /* 0x004fea000383ffff */
[----:B------:R-:W-:Y:S05]  /*7ee0*/  BRA `(.L_x_135) ;  /* 0xffffffac00647947 */ /* 0x000fea000383ffff */
.L_x_50:
[----:B------:R-:W-:-:S07]  /*7ef0*/  MOV R0, UR5 ;  /* 0x0000000500007c02 */ /* 0x000fce0008000f00 */
.L_x_136:
[----:B-1----:R1:W2:Y:S02]  /*7f00*/  SYNCS.PHASECHK.TRANS64.TRYWAIT P0, [R0+URZ], R3 ;  /* 0x00000003000075a7 */ /* 0x0022a400080011ff */
[----:B--2---:R-:W-:Y:S05]  /*7f10*/  @!P0 NANOSLEEP.SYNCS 0x989680 ;  /* 0x009896800000895d */ /* 0x004fea0003900000 */
[----:B------:R-:W2:Y:S02]  /*7f20*/  @!P0 SYNCS.PHASECHK.TRANS64 P0, [R0+URZ], R3 ;  /* 0x00000003000085a7 */ /* 0x000ea400080010ff */
[----:B--2---:R-:W-:Y:S05]  /*7f30*/  @!P0 BRA `(.L_x_136) ;  /* 0xfffffffc00f08947 */ /* 0x004fea000383ffff */
[----:B------:R-:W-:Y:S05]  /*7f40*/  BRA `(.L_x_137) ;  /* 0xffffffac00707947 */ /* 0x000fea000383ffff */
.L_x_51:
[----:B------:R-:W-:-:S07]  /*7f50*/  MOV R0, UR5 ;  /* 0x0000000500007c02 */ /* 0x000fce0008000f00 */
.L_x_138:
[----:B-1----:R1:W2:Y:S02]  /*7f60*/  SYNCS.PHASECHK.TRANS64.TRYWAIT P0, [R0+URZ], R3 ;  /* 0x00000003000075a7 */ /* 0x0022a400080011ff */
[----:B--2---:R-:W-:Y:S05]  /*7f70*/  @!P0 NANOSLEEP.SYNCS 0x989680 ;  /* 0x009896800000895d */ /* 0x004fea0003900000 */
[----:B------:R-:W2:Y:S02]  /*7f80*/  @!P0 SYNCS.PHASECHK.TRANS64 P0, [R0+URZ], R3 ;  /* 0x00000003000085a7 */ /* 0x000ea400080010ff */
[----:B--2---:R-:W-:Y:S05]  /*7f90*/  @!P0 BRA `(.L_x_138) ;  /* 0xfffffffc00f08947 */ /* 0x004fea000383ffff */
[----:B------:R-:W-:Y:S05]  /*7fa0*/  BRA `(.L_x_139) ;  /* 0xffffffac007c7947 */ /* 0x000fea000383ffff */
.L_x_52:
[----:B------:R-:W-:-:S07]  /*7fb0*/  MOV R0, UR5 ;  /* 0x0000000500007c02 */ /* 0x000fce0008000f00 */
.L_x_140:
[----:B-1----:R1:W2:Y:S02]  /*7fc0*/  SYNCS.PHASECHK.TRANS64.TRYWAIT P0, [R0+URZ], R3 ;  /* 0x00000003000075a7 */ /* 0x0022a400080011ff */
[----:B--2---:R-:W-:Y:S05]  /*7fd0*/  @!P0 NANOSLEEP.SYNCS 0x989680 ;  /* 0x009896800000895d */ /* 0x004fea0003900000 */
[----:B------:R-:W2:Y:S02]  /*7fe0*/  @!P0 SYNCS.PHASECHK.TRANS64 P0, [R0+URZ], R3 ;  /* 0x00000003000085a7 */ /* 0x000ea400080010ff */
[----:B--2---:R-:W-:Y:S05]  /*7ff0*/  @!P0 BRA `(.L_x_140) ;  /* 0xfffffffc00f08947 */ /* 0x004fea000383ffff */
[----:B------:R-:W-:Y:S05]  /*8000*/  BRA `(.L_x_141) ;  /* 0xffffffac00887947 */ /* 0x000fea000383ffff */
.L_x_55:
[----:B-1----:R1:W2:Y:S02]  /*8010*/  SYNCS.PHASECHK.TRANS64.TRYWAIT P0, [R2+URZ+0x120], R4 ;  /* 0x00012004020075a7 */ /* 0x0022a400080011ff */
[----:B--2---:R-:W-:Y:S05]  /*8020*/  @!P0 NANOSLEEP.SYNCS 0x989680 ;  /* 0x009896800000895d */ /* 0x004fea0003900000 */
[----:B------:R-:W2:Y:S02]  /*8030*/  @!P0 SYNCS.PHASECHK.TRANS64 P0, [R2+URZ+0x120], R4 ;  /* 0x00012004020085a7 */ /* 0x000ea400080010ff */
[----:B--2---:R-:W-:Y:S05]  /*8040*/  @!P0 BRA `(.L_x_55) ;  /* 0xfffffffc00f08947 */ /* 0x004fea000383ffff */
[----:B------:R-:W-:Y:S05]  /*8050*/  BRA `(.L_x_142) ;  /* 0xffffffac00e47947 */ /* 0x000fea000383ffff */
.L_x_56:
[----:B------:R-:W-:-:S07]  /*8060*/  MOV R2, UR4 ;  /* 0x0000000400027c02 */ /* 0x000fce0008000f00 */
.L_x_143:
[----:B-1----:R1:W2:Y:S02]  /*8070*/  SYNCS.PHASECHK.TRANS64.TRYWAIT P0, [R2+URZ+0xd0], R5 ;  /* 0x0000d005020075a7 */ /* 0x0022a400080011ff */
[----:B--2---:R-:W-:Y:S05]  /*8080*/  @!P0 NANOSLEEP.SYNCS 0x989680 ;  /* 0x009896800000895d */ /* 0x004fea0003900000 */
[----:B------:R-:W2:Y:S02]  /*8090*/  @!P0 SYNCS.PHASECHK.TRANS64 P0, [R2+URZ+0xd0], R5 ;  /* 0x0000d005020085a7 */ /* 0x000ea400080010ff */
[----:B--2---:R-:W-:Y:S05]  /*80a0*/  @!P0 BRA `(.L_x_143) ;  /* 0xfffffffc00f08947 */ /* 0x004fea000383ffff */
[----:B------:R-:W-:Y:S05]  /*80b0*/  BRA `(.L_x_144) ;  /* 0xffffffac00f47947 */ /* 0x000fea000383ffff */
.L_x_57:
[----:B-1----:R1:W2:Y:S02]  /*80c0*/  SYNCS.PHASECHK.TRANS64.TRYWAIT P1, [R2+URZ+0xc0], R4 ;  /* 0x0000c004020075a7 */ /* 0x0022a400080211ff */
[----:B--2---:R-:W-:Y:S05]  /*80d0*/  @!P1 NANOSLEEP.SYNCS 0x989680 ;  /* 0x009896800000995d */ /* 0x004fea0003900000 */
[----:B------:R-:W2:Y:S02]  /*80e0*/  @!P1 SYNCS.PHASECHK.TRANS64 P1, [R2+URZ+0xc0], R4 ;  /* 0x0000c004020095a7 */ /* 0x000ea400080210ff */
[----:B--2---:R-:W-:Y:S05]  /*80f0*/  @!P1 BRA `(.L_x_57) ;  /* 0xfffffffc00f09947 */ /* 0x004fea000383ffff */
[----:B------:R-:W-:Y:S05]  /*8100*/  BRA `(.L_x_145) ;  /* 0xffffffb000247947 */ /* 0x000fea000383ffff */
.L_x_60:
[----:B------:R-:W-:-:S07]  /*8110*/  MOV R0, UR4 ;  /* 0x0000000400007c02 */ /* 0x000fce0008000f00 */
.L_x_146:
[----:B-1----:R1:W2:Y:S02]  /*8120*/  SYNCS.PHASECHK.TRANS64.TRYWAIT P0, [R0+URZ+0xd0], R2 ;  /* 0x0000d002000075a7 */ /* 0x0022a400080011ff */
[----:B--2---:R-:W-:Y:S05]  /*8130*/  @!P0 NANOSLEEP.SYNCS 0x989680 ;  /* 0x009896800000895d */ /* 0x004fea0003900000 */
[----:B------:R-:W2:Y:S02]  /*8140*/  @!P0 SYNCS.PHASECHK.TRANS64 P0, [R0+URZ+0xd0], R2 ;  /* 0x0000d002000085a7 */ /* 0x000ea400080010ff */
[----:B--2---:R-:W-:Y:S05]  /*8150*/  @!P0 BRA `(.L_x_146) ;  /* 0xfffffffc00f08947 */ /* 0x004fea000383ffff */
[----:B------:R-:W-:Y:S05]  /*8160*/  BRA `(.L_x_59) ;  /* 0xffffffb000787947 */ /* 0x000fea000383ffff */
.L_x_69:
[----:B-1----:R-:W-:-:S04]  /*8170*/  MOV R5, UR5 ;  /* 0x0000000500057c02 */ /* 0x002fc80008000f00 */
[----:B------:R1:W2:Y:S03]  /*8180*/  SYNCS.PHASECHK.TRANS64.TRYWAIT P0, [R5+URZ+0x8], R6 ;  /* 0x00000806050075a7 */ /* 0x0002a600080011ff */
[----:B--2---:R-:W-:Y:S05]  /*8190*/  @!P0 NANOSLEEP.SYNCS 0x989680 ;  /* 0x009896800000895d */ /* 0x004fea0003900000 */
[----:B------:R-:W2:Y:S02]  /*81a0*/  @!P0 SYNCS.PHASECHK.TRANS64 P0, [R5+URZ+0x8], R6 ;  /* 0x00000806050085a7 */ /* 0x000ea400080010ff */
[----:B--2---:R-:W-:Y:S05]  /*81b0*/  @!P0 BRA `(.L_x_69) ;  /* 0xfffffffc00ec8947 */ /* 0x004fea000383ffff */
[----:B------:R-:W-:Y:S05]  /*81c0*/  BRA `(.L_x_68) ;  /* 0xffffffb4002c7947 */ /* 0x000fea000383ffff */
.L_x_71:
[----:B------:R-:W-:Y:S01]  /*81d0*/  BSSY B0, `(.L_x_147) ;  /* 0x0000006000007945 */ /* 0x000fe20003800000 */
[----:B------:R-:W-:-:S07]  /*81e0*/  MOV R15, 0xffffffff ;  /* 0xffffffff000f7802 */ /* 0x000fce0000000f00 */
[----:B-1---5:R-:W-:Y:S05]  /*81f0*/  WARPSYNC.COLLECTIVE R15, `(.L_x_148) ;  /* 0x000000000f0c7348 */ /* 0x022fea0003c00000 */
[----:B------:R-:W-:Y:S02]  /*8200*/  ELECT P6, UR79, PT ;  /* 0x00000000004f782f */ /* 0x000fe400038c0000 */
[----:B------:R-:W-:Y:S01]  /*8210*/  MOV R14, UR79 ;  /* 0x0000004f000e7c02 */ /* 0x000fe20008000f00 */
[----:B-1---5:R-:W-:Y:S10]  /*8220*/  ENDCOLLECTIVE ;  /* 0x000000000000791b */ /* 0x022ff40003800000 */
.L_x_148:
[----:B------:R-:W-:Y:S05]  /*8230*/  BSYNC B0 ;  /* 0x0000000000007941 */ /* 0x000fea0003800000 */
.L_x_147:
[----:B------:R-:W-:Y:S01]  /*8240*/  PLOP3.LUT P0, PT, P6, PT, PT, 0x80, 0x8 ;  /* 0x000000000008781c */ /* 0x000fe2000370f070 */
[----:B------:R-:W-:-:S12]  /*8250*/  BRA `(.L_x_149) ;  /* 0xffffffb400587947 */ /* 0x000fd8000383ffff */
.L_x_73:
[----:B-1----:R-:W-:-:S04]  /*8260*/  MOV R0, UR5 ;  /* 0x0000000500007c02 */ /* 0x002fc80008000f00 */
[----:B------:R1:W2:Y:S03]  /*8270*/  SYNCS.PHASECHK.TRANS64.TRYWAIT P0, [R0+URZ+0x8], R4 ;  /* 0x00000804000075a7 */ /* 0x0002a600080011ff */
[----:B--2---:R-:W-:Y:S05]  /*8280*/  @!P0 NANOSLEEP.SYNCS 0x989680 ;  /* 0x009896800000895d */ /* 0x004fea0003900000 */
[----:B------:R-:W2:Y:S02]  /*8290*/  @!P0 SYNCS.PHASECHK.TRANS64 P0, [R0+URZ+0x8], R4 ;  /* 0x00000804000085a7 */ /* 0x000ea400080010ff */
[----:B--2---:R-:W-:Y:S05]  /*82a0*/  @!P0 BRA `(.L_x_73) ;  /* 0xfffffffc00ec8947 */ /* 0x004fea000383ffff */
[----:B------:R-:W-:Y:S05]  /*82b0*/  BRA `(.L_x_72) ;  /* 0xffffffb4005c7947 */ /* 0x000fea000383ffff */
.L_x_74:
[----:B-1----:R1:W2:Y:S02]  /*82c0*/  SYNCS.PHASECHK.TRANS64.TRYWAIT P0, [R0+URZ+0xc0], R4 ;  /* 0x0000c004000075a7 */ /* 0x0022a400080011ff */
[----:B--2---:R-:W-:Y:S05]  /*82d0*/  @!P0 NANOSLEEP.SYNCS 0x989680 ;  /* 0x009896800000895d */ /* 0x004fea0003900000 */
[----:B------:R-:W2:Y:S02]  /*82e0*/  @!P0 SYNCS.PHASECHK.TRANS64 P0, [R0+URZ+0xc0], R4 ;  /* 0x0000c004000085a7 */ /* 0x000ea400080010ff */
[----:B--2---:R-:W-:Y:S05]  /*82f0*/  @!P0 BRA `(.L_x_74) ;  /* 0xfffffffc00f08947 */ /* 0x004fea000383ffff */
[----:B------:R-:W-:Y:S05]  /*8300*/  BRA `(.L_x_150) ;  /* 0xffffffb800487947 */ /* 0x000fea000383ffff */
.L_x_76:
[----:B------:R-:W-:-:S07]  /*8310*/  MOV R0, UR31 ;  /* 0x0000001f00007c02 */ /* 0x000fce0008000f00 */
.L_x_151:
[----:B-1----:R1:W2:Y:S02]  /*8320*/  SYNCS.PHASECHK.TRANS64.TRYWAIT P0, [R0+URZ+0x100], R4 ;  /* 0x00010004000075a7 */ /* 0x0022a400080011ff */
[----:B--2---:R-:W-:Y:S05]  /*8330*/  @!P0 NANOSLEEP.SYNCS 0x989680 ;  /* 0x009896800000895d */ /* 0x004fea0003900000 */
[----:B------:R-:W2:Y:S02]  /*8340*/  @!P0 SYNCS.PHASECHK.TRANS64 P0, [R0+URZ+0x100], R4 ;  /* 0x00010004000085a7 */ /* 0x000ea400080010ff */
[----:B--2---:R-:W-:Y:S05]  /*8350*/  @!P0 BRA `(.L_x_151) ;  /* 0xfffffffc00f08947 */ /* 0x004fea000383ffff */
[----:B------:R-:W-:Y:S05]  /*8360*/  BRA `(.L_x_152) ;  /* 0xffffffb800947947 */ /* 0x000fea000383ffff */
.L_x_79:
[----:B------:R-:W-:Y:S07]  /*8370*/  MOV R0, UR5 ;  /* 0x0000000500007c02 */ /* 0x000fee0008000f00 */
.L_x_153:
[----:B-1----:R1:W2:Y:S02]  /*8380*/  SYNCS.PHASECHK.TRANS64.TRYWAIT P0, [R0+URZ], R4 ;  /* 0x00000004000075a7 */ /* 0x0022a400080011ff */
[----:B--2---:R-:W-:Y:S05]  /*8390*/  @!P0 NANOSLEEP.SYNCS 0x989680 ;  /* 0x009896800000895d */ /* 0x004fea0003900000 */
[----:B------:R-:W2:Y:S02]  /*83a0*/  @!P0 SYNCS.PHASECHK.TRANS64 P0, [R0+URZ], R4 ;  /* 0x00000004000085a7 */ /* 0x000ea400080010ff */
[----:B--2---:R-:W-:Y:S05]  /*83b0*/  @!P0 BRA `(.L_x_153) ;  /* 0xfffffffc00f08947 */ /* 0x004fea000383ffff */
[----:B------:R-:W-:Y:S05]  /*83c0*/  BRA `(.L_x_78) ;  /* 0xffffffb800a87947 */ /* 0x000fea000383ffff */
.L_x_83:
[----:B-1----:R-:W-:-:S07]  /*83d0*/  MOV R0, UR4 ;  /* 0x0000000400007c02 */ /* 0x002fce0008000f00 */
.L_x_154:
[----:B-1----:R1:W2:Y:S02]  /*83e0*/  SYNCS.PHASECHK.TRANS64.TRYWAIT P0, [R0+URZ], R2 ;  /* 0x00000002000075a7 */ /* 0x0022a400080011ff */
[----:B--2---:R-:W-:Y:S05]  /*83f0*/  @!P0 NANOSLEEP.SYNCS 0x989680 ;  /* 0x009896800000895d */ /* 0x004fea0003900000 */
[----:B------:R-:W2:Y:S02]  /*8400*/  @!P0 SYNCS.PHASECHK.TRANS64 P0, [R0+URZ], R2 ;  /* 0x00000002000085a7 */ /* 0x000ea400080010ff */
[----:B--2---:R-:W-:Y:S05]  /*8410*/  @!P0 BRA `(.L_x_154) ;  /* 0xfffffffc00f08947 */ /* 0x004fea000383ffff */
[----:B------:R-:W-:Y:S05]  /*8420*/  BRA `(.L_x_155) ;  /* 0xffffffbc009c7947 */ /* 0x000fea000383ffff */
.L_x_84:
[----:B------:R-:W-:-:S07]  /*8430*/  MOV R0, UR5 ;  /* 0x0000000500007c02 */ /* 0x000fce0008000f00 */
.L_x_156:
[----:B-1----:R1:W2:Y:S02]  /*8440*/  SYNCS.PHASECHK.TRANS64.TRYWAIT P0, [R0+URZ], R3 ;  /* 0x00000003000075a7 */ /* 0x0022a400080011ff */
[----:B--2---:R-:W-:Y:S05]  /*8450*/  @!P0 NANOSLEEP.SYNCS 0x989680 ;  /* 0x009896800000895d */ /* 0x004fea0003900000 */
[----:B------:R-:W2:Y:S02]  /*8460*/  @!P0 SYNCS.PHASECHK.TRANS64 P0, [R0+URZ], R3 ;  /* 0x00000003000085a7 */ /* 0x000ea400080010ff */
[----:B--2---:R-:W-:Y:S05]  /*8470*/  @!P0 BRA `(.L_x_156) ;  /* 0xfffffffc00f08947 */ /* 0x004fea000383ffff */
[----:B------:R-:W-:Y:S05]  /*8480*/  BRA `(.L_x_157) ;  /* 0xffffffbc00a87947 */ /* 0x000fea000383ffff */
.L_x_85:
[----:B------:R-:W-:-:S07]  /*8490*/  MOV R0, UR5 ;  /* 0x0000000500007c02 */ /* 0x000fce0008000f00 */
.L_x_158:
[----:B-1----:R1:W2:Y:S02]  /*84a0*/  SYNCS.PHASECHK.TRANS64.TRYWAIT P0, [R0+URZ], R3 ;  /* 0x00000003000075a7 */ /* 0x0022a400080011ff */
[----:B--2---:R-:W-:Y:S05]  /*84b0*/  @!P0 NANOSLEEP.SYNCS 0x989680 ;  /* 0x009896800000895d */ /* 0x004fea0003900000 */
[----:B------:R-:W2:Y:S02]  /*84c0*/  @!P0 SYNCS.PHASECHK.TRANS64 P0, [R0+URZ], R3 ;  /* 0x00000003000085a7 */ /* 0x000ea400080010ff */
[----:B--2---:R-:W-:Y:S05]  /*84d0*/  @!P0 BRA `(.L_x_158) ;  /* 0xfffffffc00f08947 */ /* 0x004fea000383ffff */
[----:B------:R-:W-:Y:S05]  /*84e0*/  BRA `(.L_x_159) ;  /* 0xffffffbc00b47947 */ /* 0x000fea000383ffff */
.L_x_88:
[----:B------:R-:W-:-:S07]  /*84f0*/  MOV R0, UR26 ;  /* 0x0000001a00007c02 */ /* 0x000fce0008000f00 */
.L_x_160:
[----:B-1----:R1:W2:Y:S02]  /*8500*/  SYNCS.PHASECHK.TRANS64.TRYWAIT P1, [R0+URZ+0x140], R2 ;  /* 0x00014002000075a7 */ /* 0x0022a400080211ff */
[----:B--2---:R-:W-:Y:S05]  /*8510*/  @!P1 NANOSLEEP.SYNCS 0x989680 ;  /* 0x009896800000995d */ /* 0x004fea0003900000 */
[----:B------:R-:W2:Y:S02]  /*8520*/  @!P1 SYNCS.PHASECHK.TRANS64 P1, [R0+URZ+0x140], R2 ;  /* 0x00014002000095a7 */ /* 0x000ea400080210ff */
[----:B--2---:R-:W-:Y:S05]  /*8530*/  @!P1 BRA `(.L_x_160) ;  /* 0xfffffffc00f09947 */ /* 0x004fea000383ffff */
[----:B------:R-:W-:Y:S05]  /*8540*/  BRA `(.L_x_161) ;  /* 0xffffffc000007947 */ /* 0x000fea000383ffff */
.L_x_93:
[----:B--2---:R2:W3:Y:S02]  /*8550*/  SYNCS.PHASECHK.TRANS64.TRYWAIT P0, [R7+URZ+0xc0], R0 ;  /* 0x0000c000070075a7 */ /* 0x0044e400080011ff */
[----:B---3--:R-:W-:Y:S05]  /*8560*/  @!P0 NANOSLEEP.SYNCS 0x989680 ;  /* 0x009896800000895d */ /* 0x008fea0003900000 */
[----:B------:R-:W3:Y:S02]  /*8570*/  @!P0 SYNCS.PHASECHK.TRANS64 P0, [R7+URZ+0xc0], R0 ;  /* 0x0000c000070085a7 */ /* 0x000ee400080010ff */
[----:B---3--:R-:W-:Y:S05]  /*8580*/  @!P0 BRA `(.L_x_93) ;  /* 0xfffffffc00f08947 */ /* 0x008fea000383ffff */
[----:B------:R-:W-:Y:S05]  /*8590*/  BRA `(.L_x_162) ;  /* 0xffffffc4001c7947 */ /* 0x000fea000383ffff */
.L_x_96:
[----:B-1----:R-:W-:Y:S07]  /*85a0*/  MOV R0, UR17 ;  /* 0x0000001100007c02 */ /* 0x002fee0008000f00 */
.L_x_163:
[----:B-1----:R1:W2:Y:S02]  /*85b0*/  SYNCS.PHASECHK.TRANS64.TRYWAIT P2, [R0+URZ+0xb8], R7 ;  /* 0x0000b807000075a7 */ /* 0x0022a400080411ff */
[----:B--2---:R-:W-:Y:S05]  /*85c0*/  @!P2 NANOSLEEP.SYNCS 0x989680 ;  /* 0x009896800000a95d */ /* 0x004fea0003900000 */
[----:B------:R-:W2:Y:S02]  /*85d0*/  @!P2 SYNCS.PHASECHK.TRANS64 P2, [R0+URZ+0xb8], R7 ;  /* 0x0000b8070000a5a7 */ /* 0x000ea400080410ff */
[----:B--2---:R-:W-:Y:S05]  /*85e0*/  @!P2 BRA `(.L_x_163) ;  /* 0xfffffffc00f0a947 */ /* 0x004fea000383ffff */
[----:B------:R-:W-:Y:S05]  /*85f0*/  BRA `(.L_x_95) ;  /* 0xffffffc8007c7947 */ /* 0x000fea000383ffff */
.L_x_99:
[----:B-1----:R-:W-:Y:S07]  /*8600*/  MOV R0, UR17 ;  /* 0x0000001100007c02 */ /* 0x002fee0008000f00 */
.L_x_164:
[----:B-1----:R1:W2:Y:S02]  /*8610*/  SYNCS.PHASECHK.TRANS64.TRYWAIT P0, [R0+URZ+0xa8], R6 ;  /* 0x0000a806000075a7 */ /* 0x0022a400080011ff */
[----:B--2---:R-:W-:Y:S05]  /*8620*/  @!P0 NANOSLEEP.SYNCS 0x989680 ;  /* 0x009896800000895d */ /* 0x004fea0003900000 */
[----:B------:R-:W2:Y:S02]  /*8630*/  @!P0 SYNCS.PHASECHK.TRANS64 P0, [R0+URZ+0xa8], R6 ;  /* 0x0000a806000085a7 */ /* 0x000ea400080010ff */
[----:B--2---:R-:W-:Y:S05]  /*8640*/  @!P0 BRA `(.L_x_164) ;  /* 0xfffffffc00f08947 */ /* 0x004fea000383ffff */
[----:B------:R-:W-:Y:S05]  /*8650*/  BRA `(.L_x_165) ;  /* 0xffffffc800cc7947 */ /* 0x000fea000383ffff */
.L_x_102:
[----:B--2---:R2:W4:Y:S02]  /*8660*/  SYNCS.PHASECHK.TRANS64.TRYWAIT P0, [R3+URZ+0xc0], R0 ;  /* 0x0000c000030075a7 */ /* 0x00452400080011ff */
[----:B----4-:R-:W-:Y:S05]  /*8670*/  @!P0 NANOSLEEP.SYNCS 0x989680 ;  /* 0x009896800000895d */ /* 0x010fea0003900000 */
[----:B------:R-:W4:Y:S02]  /*8680*/  @!P0 SYNCS.PHASECHK.TRANS64 P0, [R3+URZ+0xc0], R0 ;  /* 0x0000c000030085a7 */ /* 0x000f2400080010ff */
[----:B----4-:R-:W-:Y:S05]  /*8690*/  @!P0 BRA `(.L_x_102) ;  /* 0xfffffffc00f08947 */ /* 0x010fea000383ffff */
[----:B------:R-:W-:Y:S05]  /*86a0*/  BRA `(.L_x_166) ;  /* 0xffffffd000187947 */ /* 0x000fea000383ffff */
.L_x_113:
[----:B-1----:R-:W-:Y:S04]  /*86b0*/  MOV R0, UR44 ;  /* 0x0000002c00007c02 */ /* 0x002fe80008000f00 */
[----:B------:R1:W2:Y:S03]  /*86c0*/  SYNCS.PHASECHK.TRANS64.TRYWAIT P1, [R0+URZ+0xa0], R3 ;  /* 0x0000a003000075a7 */ /* 0x0002a600080211ff */
[----:B--2---:R-:W-:Y:S05]  /*86d0*/  @!P1 NANOSLEEP.SYNCS 0x989680 ;  /* 0x009896800000995d */ /* 0x004fea0003900000 */
[----:B------:R-:W2:Y:S02]  /*86e0*/  @!P1 SYNCS.PHASECHK.TRANS64 P1, [R0+URZ+0xa0], R3 ;  /* 0x0000a003000095a7 */ /* 0x000ea400080210ff */
[----:B--2---:R-:W-:Y:S05]  /*86f0*/  @!P1 BRA `(.L_x_113) ;  /* 0xfffffffc00ec9947 */ /* 0x004fea000383ffff */
[----:B------:R-:W-:Y:S05]  /*8700*/  BRA `(.L_x_112) ;  /* 0xffffffdc00707947 */ /* 0x000fea000383ffff */
.L_x_115:
[----:B------:R1:W1:Y:S02]  /*8710*/  SYNCS.PHASECHK.TRANS64.TRYWAIT P1, [R149+URZ+0xe0], R4 ;  /* 0x0000e004950075a7 */ /* 0x00026400080211ff */
[----:B-1----:R-:W-:Y:S05]  /*8720*/  @!P1 NANOSLEEP.SYNCS 0x989680 ;  /* 0x009896800000995d */ /* 0x002fea0003900000 */
[----:B------:R-:W1:Y:S02]  /*8730*/  @!P1 SYNCS.PHASECHK.TRANS64 P1, [R149+URZ+0xe0], R4 ;  /* 0x0000e004950095a7 */ /* 0x000e6400080210ff */
[----:B-1----:R-:W-:Y:S05]  /*8740*/  @!P1 BRA `(.L_x_115) ;  /* 0xfffffffc00f09947 */ /* 0x002fea000383ffff */
[----:B------:R-:W-:Y:S05]  /*8750*/  BRA `(.L_x_114) ;  /* 0xffffffdc00b47947 */ /* 0x000fea000383ffff */
        .weak           $__internal_0_$__cuda_sm10x_tcgen05_guardrail_trap_col_being_dealloced_not_returned_by_alloc
        .type           $__internal_0_$__cuda_sm10x_tcgen05_guardrail_trap_col_being_dealloced_not_returned_by_alloc,@function
        .size           $__internal_0_$__cuda_sm10x_tcgen05_guardrail_trap_col_being_dealloced_not_returned_by_alloc,($__internal_1_$__cuda_sm10x_tcgen05_guardrail_trap_phase_invalid_during_alloc - $__internal_0_$__cuda_sm10x_tcgen05_guardrail_trap_col_being_dealloced_not_returned_by_alloc)
$__internal_0_$__cuda_sm10x_tcgen05_guardrail_trap_col_being_dealloced_not_returned_by_alloc:
[----:B------:R-:W-:Y:S05]  /*8760*/  BPT.TRAP 0x1 ;  /* 0x000000040000795c */ /* 0x000fea0000300000 */
[----:B------:R-:W-:-:S04]  /*8770*/  HFMA2 R3, -RZ, RZ, 0, 0 ;  /* 0x00000000ff037431 */ /* 0x000fc800000001ff */
[----:B------:R-:W-:Y:S05]  /*8780*/  RET.REL.NODEC R2 `(_ZN7cutlass13device_kernelINS_4gemm6kernel13GemmUniversalIN4cute5tupleIJiiiiEEENS1_10collective13CollectiveMmaINS1_35MainloopSm100TmaUmmaWarpSpecializedILi10ELi2ELi4ENS5_IJNS4_1CILi2EEESB_NSA_ILi1EEEEEEEENS5_IJNSA_ILi256EEENSA_ILi64EEENSA_ILi128EEEEEEaNS5_IJlSC_lEEEaSJ_NS4_8TiledMMAINS4_8MMA_AtomIJNS4_21SM100_MMA_S8_2x1SM_SSIaaiLi256ELi64ELNS4_4UMMA5MajorE0ELSO_0ELNSN_8SaturateE0EEEEEENS4_6LayoutINS5_IJSC_SC_SC_EEENS5_IJNSA_ILi0EEESU_SU_EEEEENS5_IJNS4_10UnderscoreESX_SX_EEEEENS4_28SM100_TMA_2SM_LOAD_MULTICASTENS4_14ComposedLayoutINS4_7SwizzleILi3ELi4ELi3EEENS4_18smem_ptr_flag_bitsILi8EEENSS_INS5_IJNSA_ILi8EEESH_EEENS5_IJSH_SC_EEEEEEEvNS4_8identityENS4_18SM100_TMA_2SM_LOADES1A_vS1B_EENS_8epilogue10collective18CollectiveEpilogueINS1E_23Sm100TmaWarpSpecializedILi1ELi1ELi64ELb0ELb0EEEJNS5_IJSH_SG_SH_EEENS5_IJNSS_ISH_SC_EENSS_ISG_SC_EEEEEaSJ_aSJ_NS1E_6fusion15FusionCallbacksIS1I_NS1N_17LinearCombinationIaiaiLNS_15FloatRoundStyleE2EEES1J_S1M_JEEENS4_5SM1004TMEM4LOAD26SM100_TMEM_LOAD_32dp32b64xENS4_13SM90_TMA_LOADENS11_INS12_ILi2ELi4ELi3EEES15_NSS_INS5_IJS16_SG_EEENS5_IJSG_SC_EEEEEEENS4_39AutoVectorizingCopyWithAssumedAlignmentILi128EEENS4_14SM90_TMA_STOREES22_S24_S24_EEEvvEEEEvNT_6ParamsE) ;  /* 0xffffff78021c7950 */ /* 0x000fea0003c3ffff */
        .weak           $__internal_1_$__cuda_sm10x_tcgen05_guardrail_trap_phase_invalid_during_alloc
        .type           $__internal_1_$__cuda_sm10x_tcgen05_guardrail_trap_phase_invalid_during_alloc,@function
        .size           $__internal_1_$__cuda_sm10x_tcgen05_guardrail_trap_phase_invalid_during_alloc,($__internal_2_$__cuda_sm10x_tcgen05_guardrail_trap_unallocated_columns_being_dealloced - $__internal_1_$__cuda_sm10x_tcgen05_guardrail_trap_phase_invalid_during_alloc)
$__internal_1_$__cuda_sm10x_tcgen05_guardrail_trap_phase_invalid_during_alloc:
[----:B------:R-:W-:Y:S05]  /*8790*/  BPT.TRAP 0x1 ;  /* 0x000000040000795c */ /* 0x000fea0000300000 */
[----:B------:R-:W-:-:S04]  /*87a0*/  MOV R5, 0x0 ;  /* 0x0000000000057802 */ /* 0x000fc80000000f00 */
[----:B------:R-:W-:Y:S05]  /*87b0*/  RET.REL.NODEC R4 `(_ZN7cutlass13device_kernelINS_4gemm6kernel13GemmUniversalIN4cute5tupleIJiiiiEEENS1_10collective13CollectiveMmaINS1_35MainloopSm100TmaUmmaWarpSpecializedILi10ELi2ELi4ENS5_IJNS4_1CILi2EEESB_NSA_ILi1EEEEEEEENS5_IJNSA_ILi256EEENSA_ILi64EEENSA_ILi128EEEEEEaNS5_IJlSC_lEEEaSJ_NS4_8TiledMMAINS4_8MMA_AtomIJNS4_21SM100_MMA_S8_2x1SM_SSIaaiLi256ELi64ELNS4_4UMMA5MajorE0ELSO_0ELNSN_8SaturateE0EEEEEENS4_6LayoutINS5_IJSC_SC_SC_EEENS5_IJNSA_ILi0EEESU_SU_EEEEENS5_IJNS4_10UnderscoreESX_SX_EEEEENS4_28SM100_TMA_2SM_LOAD_MULTICASTENS4_14ComposedLayoutINS4_7SwizzleILi3ELi4ELi3EEENS4_18smem_ptr_flag_bitsILi8EEENSS_INS5_IJNSA_ILi8EEESH_EEENS5_IJSH_SC_EEEEEEEvNS4_8identityENS4_18SM100_TMA_2SM_LOADES1A_vS1B_EENS_8epilogue10collective18CollectiveEpilogueINS1E_23Sm100TmaWarpSpecializedILi1ELi1ELi64ELb0ELb0EEEJNS5_IJSH_SG_SH_EEENS5_IJNSS_ISH_SC_EENSS_ISG_SC_EEEEEaSJ_aSJ_NS1E_6fusion15FusionCallbacksIS1I_NS1N_17LinearCombinationIaiaiLNS_15FloatRoundStyleE2EEES1J_S1M_JEEENS4_5SM1004TMEM4LOAD26SM100_TMEM_LOAD_32dp32b64xENS4_13SM90_TMA_LOADENS11_INS12_ILi2ELi4ELi3EEES15_NSS_INS5_IJS16_SG_EEENS5_IJSG_SC_EEEEEEENS4_39AutoVectorizingCopyWithAssumedAlignmentILi128EEENS4_14SM90_TMA_STOREES22_S24_S24_EEEvvEEEEvNT_6ParamsE) ;  /* 0xffffff7804107950 */ /* 0x000fea0003c3ffff */
        .weak           $__internal_2_$__cuda_sm10x_tcgen05_guardrail_trap_unallocated_columns_being_dealloced
        .type           $__internal_2_$__cuda_sm10x_tcgen05_guardrail_trap_unallocated_columns_being_dealloced,@function
        .size           $__internal_2_$__cuda_sm10x_tcgen05_guardrail_trap_unallocated_columns_being_dealloced,(.L_x_168 - $__internal_2_$__cuda_sm10x_tcgen05_guardrail_trap_unallocated_columns_being_dealloced)
$__internal_2_$__cuda_sm10x_tcgen05_guardrail_trap_unallocated_columns_being_dealloced:
[----:B------:R-:W-:Y:S05]  /*87c0*/  BPT.TRAP 0x1 ;  /* 0x000000040000795c */ /* 0x000fea0000300000 */
[----:B------:R-:W-:-:S04]  /*87d0*/  HFMA2 R3, -RZ, RZ, 0, 0 ;  /* 0x00000000ff037431 */ /* 0x000fc800000001ff */
[----:B------:R-:W-:Y:S05]  /*87e0*/  RET.REL.NODEC R2 `(_ZN7cutlass13device_kernelINS_4gemm6kernel13GemmUniversalIN4cute5tupleIJiiiiEEENS1_10collective13CollectiveMmaINS1_35MainloopSm100TmaUmmaWarpSpecializedILi10ELi2ELi4ENS5_IJNS4_1CILi2EEESB_NSA_ILi1EEEEEEEENS5_IJNSA_ILi256EEENSA_ILi64EEENSA_ILi128EEEEEEaNS5_IJlSC_lEEEaSJ_NS4_8TiledMMAINS4_8MMA_AtomIJNS4_21SM100_MMA_S8_2x1SM_SSIaaiLi256ELi64ELNS4_4UMMA5MajorE0ELSO_0ELNSN_8SaturateE0EEEEEENS4_6LayoutINS5_IJSC_SC_SC_EEENS5_IJNSA_ILi0EEESU_SU_EEEEENS5_IJNS4_10UnderscoreESX_SX_EEEEENS4_28SM100_TMA_2SM_LOAD_MULTICASTENS4_14ComposedLayoutINS4_7SwizzleILi3ELi4ELi3EEENS4_18smem_ptr_flag_bitsILi8EEENSS_INS5_IJNSA_ILi8EEESH_EEENS5_IJSH_SC_EEEEEEEvNS4_8identityENS4_18SM100_TMA_2SM_LOADES1A_vS1B_EENS_8epilogue10collective18CollectiveEpilogueINS1E_23Sm100TmaWarpSpecializedILi1ELi1ELi64ELb0ELb0EEEJNS5_IJSH_SG_SH_EEENS5_IJNSS_ISH_SC_EENSS_ISG_SC_EEEEEaSJ_aSJ_NS1E_6fusion15FusionCallbacksIS1I_NS1N_17LinearCombinationIaiaiLNS_15FloatRoundStyleE2EEES1J_S1M_JEEENS4_5SM1004TMEM4LOAD26SM100_TMEM_LOAD_32dp32b64xENS4_13SM90_TMA_LOADENS11_INS12_ILi2ELi4ELi3EEES15_NSS_INS5_IJS16_SG_EEENS5_IJSG_SC_EEEEEEENS4_39AutoVectorizingCopyWithAssumedAlignmentILi128EEENS4_14SM90_TMA_STOREES22_S24_S24_EEEvvEEEEvNT_6ParamsE) ;  /* 0xffffff7802047950 */ /* 0x000fea0003c3ffff */
.L_x_167:
[----:B------:R-:W-:-:S00]  /*87f0*/  BRA `(.L_x_167) ;  /* 0xfffffffc00fc7947 */ /* 0x000fc0000383ffff */
[----:B------:R-:W-:-:S00]  /*8800*/  NOP ;  /* 0x0000000000007918 */ /* 0x000fc00000000000 */
[----:B------:R-:W-:-:S00]  /*8810*/  NOP ;  /* 0x0000000000007918 */ /* 0x000fc00000000000 */
[----:B------:R-:W-:-:S00]  /*8820*/  NOP ;  /* 0x0000000000007918 */ /* 0x000fc00000000000 */
[----:B------:R-:W-:-:S00]  /*8830*/  NOP ;  /* 0x0000000000007918 */ /* 0x000fc00000000000 */
[----:B------:R-:W-:-:S00]  /*8840*/  NOP ;  /* 0x0000000000007918 */ /* 0x000fc00000000000 */
[----:B------:R-:W-:-:S00]  /*8850*/  NOP ;  /* 0x0000000000007918 */ /* 0x000fc00000000000 */
[----:B------:R-:W-:-:S00]  /*8860*/  NOP ;  /* 0x0000000000007918 */ /* 0x000fc00000000000 */
[----:B------:R-:W-:-:S00]  /*8870*/  NOP ;  /* 0x0000000000007918 */ /* 0x000fc00000000000 */
.L_x_168:


//--------------------- .nv.global.init           --------------------------
	.section	.nv.global.init,"aw",@progbits
.nv.global.init:
	.type		$str$27,@object
	.size		$str$27,($str$28 - $str$27)
$str$27:
        /*0000*/ 	.byte	0x28, 0x61, 0x64, 0x64, 0x72, 0x65, 0x73, 0x73, 0x20, 0x26, 0x20, 0x6d, 0x61, 0x73, 0x6b, 0x29
        /*0010*/ 	.byte	0x20, 0x3d, 0x3d, 0x20, 0x30, 0x00
	.type		$str$28,@object
	.size		$str$28,($str$26 - $str$28)
$str$28:
        /*0016*/ 	.byte	0x2f, 0x74, 0x6d, 0x70, 0x2f, 0x63, 0x75, 0x74, 0x6c, 0x61, 0x73, 0x73, 0x5f, 0x73, 0x77, 0x65
        /*0026*/ 	.byte	0x65, 0x70, 0x5f, 0x73, 0x72, 0x63, 0x2f, 0x69, 0x6e, 0x63, 0x6c, 0x75, 0x64, 0x65, 0x2f, 0x63
        /*0036*/ 	.byte	0x75, 0x74, 0x65, 0x2f, 0x70, 0x6f, 0x69, 0x6e, 0x74, 0x65, 0x72, 0x5f, 0x66, 0x6c, 0x61, 0x67
        /*0046*/ 	.byte	0x67, 0x65, 0x64, 0x2e, 0x68, 0x70, 0x70, 0x00
	.type		$str$26,@object
	.size		$str$26,($str$25 - $str$26)
$str$26:
        /*004e*/ 	.byte	0x2f, 0x74, 0x6d, 0x70, 0x2f, 0x63, 0x75, 0x74, 0x6c, 0x61, 0x73, 0x73, 0x5f, 0x73, 0x77, 0x65
        /*005e*/ 	.byte	0x65, 0x70, 0x5f, 0x73, 0x72, 0x63, 0x2f, 0x69, 0x6e, 0x63, 0x6c, 0x75, 0x64, 0x65, 0x2f, 0x63
        /*006e*/ 	.byte	0x75, 0x74, 0x65, 0x2f, 0x61, 0x74, 0x6f, 0x6d, 0x2f, 0x63, 0x6f, 0x70, 0x79, 0x5f, 0x74, 0x72
        /*007e*/ 	.byte	0x61, 0x69, 0x74, 0x73, 0x5f, 0x73, 0x6d, 0x31, 0x30, 0x30, 0x2e, 0x68, 0x70, 0x70, 0x00
	.type		$str$25,@object
	.size		$str$25,(__unnamed_1 - $str$25)
$str$25:
        /*008d*/ 	.byte	0x28, 0x28, 0x75, 0x69, 0x6e, 0x74, 0x33, 0x32, 0x5f, 0x74, 0x28, 0x74, 0x68, 0x72, 0x65, 0x61
        /*009d*/ 	.byte	0x64, 0x49, 0x64, 0x78, 0x2e, 0x78, 0x29, 0x20, 0x2f, 0x20, 0x33, 0x32, 0x29, 0x20, 0x25, 0x20
        /*00ad*/ 	.byte	0x34, 0x29, 0x20, 0x3d, 0x3d, 0x20, 0x28, 0x28, 0x28, 0x74, 0x6d, 0x65, 0x6d, 0x5f, 0x61, 0x64
        /*00bd*/ 	.byte	0x64, 0x72, 0x20, 0x3e, 0x3e, 0x20, 0x31, 0x36, 0x29, 0x20, 0x2f, 0x20, 0x33, 0x32, 0x29, 0x20
        /*00cd*/ 	.byte	0x25, 0x20, 0x34, 0x29, 0x00
	.type		__unnamed_1,@object
	.size		__unnamed_1,(__unnamed_2 - __unnamed_1)
__unnamed_1:
        /*00d2*/ 	.byte	0x61, 0x75, 0x74, 0x6f, 0x20, 0x63, 0x75, 0x74, 0x65, 0x3a, 0x3a, 0x61, 0x73, 0x5f, 0x70, 0x6f
        /* <DEDUP_REMOVED lines=24> */
        /*0262*/ 	.byte	0x5d, 0x00
	.type		__unnamed_2,@object
	.size		__unnamed_2,(.L_2 - __unnamed_2)
__unnamed_2:
        /* <DEDUP_REMOVED lines=42> */
        /*0504*/ 	.byte	0x43, 0x3c, 0x30, 0x3e, 0x3e, 0x3e, 0x3e, 0x5d, 0x00
.L_2:


//--------------------- .nv.shared._ZN7cutlass13device_kernelINS_4gemm6kernel13GemmUniversalIN4cute5tupleIJiiiiEEENS1_10collective13CollectiveMmaINS1_35MainloopSm100TmaUmmaWarpSpecializedILi10ELi2ELi4ENS5_IJNS4_1CILi2EEESB_NSA_ILi1EEEEEEEENS5_IJNSA_ILi256EEENSA_ILi64EEENSA_ILi128EEEEEEaNS5_IJlSC_lEEEaSJ_NS4_8TiledMMAINS4_8MMA_AtomIJNS4_21SM100_MMA_S8_2x1SM_SSIaaiLi256ELi64ELNS4_4UMMA5MajorE0ELSO_0ELNSN_8SaturateE0EEEEEENS4_6LayoutINS5_IJSC_SC_SC_EEENS5_IJNSA_ILi0EEESU_SU_EEEEENS5_IJNS4_10UnderscoreESX_SX_EEEEENS4_28SM100_TMA_2SM_LOAD_MULTICASTENS4_14ComposedLayoutINS4_7SwizzleILi3ELi4ELi3EEENS4_18smem_ptr_flag_bitsILi8EEENSS_INS5_IJNSA_ILi8EEESH_EEENS5_IJSH_SC_EEEEEEEvNS4_8identityENS4_18SM100_TMA_2SM_LOADES1A_vS1B_EENS_8epilogue10collective18CollectiveEpilogueINS1E_23Sm100TmaWarpSpecializedILi1ELi1ELi64ELb0ELb0EEEJNS5_IJSH_SG_SH_EEENS5_IJNSS_ISH_SC_EENSS_ISG_SC_EEEEEaSJ_aSJ_NS1E_6fusion15FusionCallbacksIS1I_NS1N_17LinearCombinationIaiaiLNS_15FloatRoundStyleE2EEES1J_S1M_JEEENS4_5SM1004TMEM4LOAD26SM100_TMEM_LOAD_32dp32b64xENS4_13SM90_TMA_LOADENS11_INS12_ILi2ELi4ELi3EEES15_NSS_INS5_IJS16_SG_EEENS5_IJSG_SC_EEEEEEENS4_39AutoVectorizingCopyWithAssumedAlignmentILi128EEENS4_14SM90_TMA_STOREES22_S24_S24_EEEvvEEEEvNT_6ParamsE --------------------------
	.section	.nv.shared._ZN7cutlass13device_kernelINS_4gemm6kernel13GemmUniversalIN4cute5tupleIJiiiiEEENS1_10collective13CollectiveMmaINS1_35MainloopSm100TmaUmmaWarpSpecializedILi10ELi2ELi4ENS5_IJNS4_1CILi2EEESB_NSA_ILi1EEEEEEEENS5_IJNSA_ILi256EEENSA_ILi64EEENSA_ILi128EEEEEEaNS5_IJlSC_lEEEaSJ_NS4_8TiledMMAINS4_8MMA_AtomIJNS4_21SM100_MMA_S8_2x1SM_SSIaaiLi256ELi64ELNS4_4UMMA5MajorE0ELSO_0ELNSN_8SaturateE0EEEEEENS4_6LayoutINS5_IJSC_SC_SC_EEENS5_IJNSA_ILi0EEESU_SU_EEEEENS5_IJNS4_10UnderscoreESX_SX_EEEEENS4_28SM100_TMA_2SM_LOAD_MULTICASTENS4_14ComposedLayoutINS4_7SwizzleILi3ELi4ELi3EEENS4_18smem_ptr_flag_bitsILi8EEENSS_INS5_IJNSA_ILi8EEESH_EEENS5_IJSH_SC_EEEEEEEvNS4_8identityENS4_18SM100_TMA_2SM_LOADES1A_vS1B_EENS_8epilogue10collective18CollectiveEpilogueINS1E_23Sm100TmaWarpSpecializedILi1ELi1ELi64ELb0ELb0EEEJNS5_IJSH_SG_SH_EEENS5_IJNSS_ISH_SC_EENSS_ISG_SC_EEEEEaSJ_aSJ_NS1E_6fusion15FusionCallbacksIS1I_NS1N_17LinearCombinationIaiaiLNS_15FloatRoundStyleE2EEES1J_S1M_JEEENS4_5SM1004TMEM4LOAD26SM100_TMEM_LOAD_32dp32b64xENS4_13SM90_TMA_LOADENS11_INS12_ILi2ELi4ELi3EEES15_NSS_INS5_IJS16_SG_EEENS5_IJSG_SC_EEEEEEENS4_39AutoVectorizingCopyWithAssumedAlignmentILi128EEENS4_14SM90_TMA_STOREES22_S24_S24_EEEvvEEEEvNT_6ParamsE,"aw",@nobits
	.sectionflags	@""
	.align	16
	.zero		1024


//--------------------- .nv.shared.reserved.0     --------------------------
	.section	.nv.shared.reserved.0,"aw",@nobits
	.weak		__nv_reservedSMEM_offset_0_alias
	.size		__nv_reservedSMEM_offset_0_alias, 0, 64
	.other		__nv_reservedSMEM_offset_0_alias,@"STO_CUDA_RESERVED_SHARED STV_DEFAULT"
__nv_reservedSMEM_offset_0_alias:
	.zero		0
.nv.shared.reserved.0:
	.zero		64
	.weak		__nv_reservedSMEM_tcgen05_partition
	.type		__nv_reservedSMEM_tcgen05_partition,@object
	.size		__nv_reservedSMEM_tcgen05_partition,(.L_0 - __nv_reservedSMEM_tcgen05_partition)
__nv_reservedSMEM_tcgen05_partition:
	.zero		32
.L_0:


//--------------------- .nv.global                --------------------------
	.section	.nv.global,"aw",@nobits
.nv.global:
	.type		_ZN39_INTERNAL_b1f9d356_4_k_cu_13cacdba_92384cute1_E,@object
	.size		_ZN39_INTERNAL_b1f9d356_4_k_cu_13cacdba_92384cute1_E,(_ZN39_INTERNAL_b1f9d356_4_k_cu_13cacdba_92384cuda3std3__45__cpo6cbeginE - _ZN39_INTERNAL_b1f9d356_4_k_cu_13cacdba_92384cute1_E)
_ZN39_INTERNAL_b1f9d356_4_k_cu_13cacdba_92384cute1_E:
	.zero		1
	.type		_ZN39_INTERNAL_b1f9d356_4_k_cu_13cacdba_92384cuda3std3__45__cpo6cbeginE,@object
	.size		_ZN39_INTERNAL_b1f9d356_4_k_cu_13cacdba_92384cuda3std3__45__cpo6cbeginE,(_ZN39_INTERNAL_b1f9d356_4_k_cu_13cacdba_92384cuda3std3__48in_placeE - _ZN39_INTERNAL_b1f9d356_4_k_cu_13cacdba_92384cuda3std3__45__cpo6cbeginE)
_ZN39_INTERNAL_b1f9d356_4_k_cu_13cacdba_92384cuda3std3__45__cpo6cbeginE:
	.zero		1
	.type		_ZN39_INTERNAL_b1f9d356_4_k_cu_13cacdba_92384cuda3std3__48in_placeE,@object
	.size		_ZN39_INTERNAL_b1f9d356_4_k_cu_13cacdba_92384cuda3std3__48in_placeE,(_ZN39_INTERNAL_b1f9d356_4_k_cu_13cacdba_92384cuda3std6ranges3__45__cpo9iter_moveE - _ZN39_INTERNAL_b1f9d356_4_k_cu_13cacdba_92384cuda3std3__48in_placeE)
_ZN39_INTERNAL_b1f9d356_4_k_cu_13cacdba_92384cuda3std3__48in_placeE:
	.zero		1
	.type		_ZN39_INTERNAL_b1f9d356_4_k_cu_13cacdba_92384cuda3std6ranges3__45__cpo9iter_moveE,@object
	.size		_ZN39_INTERNAL_b1f9d356_4_k_cu_13cacdba_92384cuda3std6ranges3__45__cpo9iter_moveE,(_ZN39_INTERNAL_b1f9d356_4_k_cu_13cacdba_92384cuda3std3__45__cpo5beginE - _ZN39_INTERNAL_b1f9d356_4_k_cu_13cacdba_92384cuda3std6ranges3__45__cpo9iter_moveE)
_ZN39_INTERNAL_b1f9d356_4_k_cu_13cacdba_92384cuda3std6ranges3__45__cpo9iter_moveE:
	.zero		1
	.type		_ZN39_INTERNAL_b1f9d356_4_k_cu_13cacdba_92384cuda3std3__45__cpo5beginE,@object
	.size		_ZN39_INTERNAL_b1f9d356_4_k_cu_13cacdba_92384cuda3std3__45__cpo5beginE,(_ZN39_INTERNAL_b1f9d356_4_k_cu_13cacdba_92384cuda3std3__441_GLOBAL__N__b1f9d356_4_k_cu_13cacdba_92386ignoreE - _ZN39_INTERNAL_b1f9d356_4_k_cu_13cacdba_92384cuda3std3__45__cpo5beginE)
_ZN39_INTERNAL_b1f9d356_4_k_cu_13cacdba_92384cuda3std3__45__cpo5beginE:
	.zero		1
	.type		_ZN39_INTERNAL_b1f9d356_4_k_cu_13cacdba_92384cuda3std3__441_GLOBAL__N__b1f9d356_4_k_cu_13cacdba_92386ignoreE,@object
	.size		_ZN39_INTERNAL_b1f9d356_4_k_cu_13cacdba_92384cuda3std3__441_GLOBAL__N__b1f9d356_4_k_cu_13cacdba_92386ignoreE,(_ZN39_INTERNAL_b1f9d356_4_k_cu_13cacdba_92384cute7productE - _ZN39_INTERNAL_b1f9d356_4_k_cu_13cacdba_92384cuda3std3__441_GLOBAL__N__b1f9d356_4_k_cu_13cacdba_92386ignoreE)
_ZN39_INTERNAL_b1f9d356_4_k_cu_13cacdba_92384cuda3std3__441_GLOBAL__N__b1f9d356_4_k_cu_13cacdba_92386ignoreE:
	.zero		1
	.type		_ZN39_INTERNAL_b1f9d356_4_k_cu_13cacdba_92384cute7productE,@object
	.size		_ZN39_INTERNAL_b1f9d356_4_k_cu_13cacdba_92384cute7productE,(_ZN39_INTERNAL_b1f9d356_4_k_cu_13cacdba_92384cuda3std3__45__cpo3endE - _ZN39_INTERNAL_b1f9d356_4_k_cu_13cacdba_92384cute7productE)
_ZN39_INTERNAL_b1f9d356_4_k_cu_13cacdba_92384cute7productE:
	.zero		1
	.type		_ZN39_INTERNAL_b1f9d356_4_k_cu_13cacdba_92384cuda3std3__45__cpo3endE,@object
	.size		_ZN39_INTERNAL_b1f9d356_4_k_cu_13cacdba_92384cuda3std3__45__cpo3endE,(_ZN39_INTERNAL_b1f9d356_4_k_cu_13cacdba_92384cuda3std3__419piecewise_constructE - _ZN39_INTERNAL_b1f9d356_4_k_cu_13cacdba_92384cuda3std3__45__cpo3endE)
_ZN39_INTERNAL_b1f9d356_4_k_cu_13cacdba_92384cuda3std3__45__cpo3endE:
	.zero		1
	.type		_ZN39_INTERNAL_b1f9d356_4_k_cu_13cacdba_92384cuda3std3__419piecewise_constructE,@object
	.size		_ZN39_INTERNAL_b1f9d356_4_k_cu_13cacdba_92384cuda3std3__419piecewise_constructE,(_ZN39_INTERNAL_b1f9d356_4_k_cu_13cacdba_92384cuda3std3__45__cpo4cendE - _ZN39_INTERNAL_b1f9d356_4_k_cu_13cacdba_92384cuda3std3__419piecewise_constructE)
_ZN39_INTERNAL_b1f9d356_4_k_cu_13cacdba_92384cuda3std3__419piecewise_constructE:
	.zero		1
	.type		_ZN39_INTERNAL_b1f9d356_4_k_cu_13cacdba_92384cuda3std3__45__cpo4cendE,@object
	.size		_ZN39_INTERNAL_b1f9d356_4_k_cu_13cacdba_92384cuda3std3__45__cpo4cendE,(_ZN39_INTERNAL_b1f9d356_4_k_cu_13cacdba_92384cuda3std6ranges3__45__cpo4swapE - _ZN39_INTERNAL_b1f9d356_4_k_cu_13cacdba_92384cuda3std3__45__cpo4cendE)
_ZN39_INTERNAL_b1f9d356_4_k_cu_13cacdba_92384cuda3std3__45__cpo4cendE:
	.zero		1
	.type		_ZN39_INTERNAL_b1f9d356_4_k_cu_13cacdba_92384cuda3std6ranges3__45__cpo4swapE,@object
	.size		_ZN39_INTERNAL_b1f9d356_4_k_cu_13cacdba_92384cuda3std6ranges3__45__cpo4swapE,(.L_10 - _ZN39_INTERNAL_b1f9d356_4_k_cu_13cacdba_92384cuda3std6ranges3__45__cpo4swapE)
_ZN39_INTERNAL_b1f9d356_4_k_cu_13cacdba_92384cuda3std6ranges3__45__cpo4swapE:
	.zero		1
.L_10:


//--------------------- .nv.constant0._ZN7cutlass13device_kernelINS_4gemm6kernel13GemmUniversalIN4cute5tupleIJiiiiEEENS1_10collective13CollectiveMmaINS1_35MainloopSm100TmaUmmaWarpSpecializedILi10ELi2ELi4ENS5_IJNS4_1CILi2EEESB_NSA_ILi1EEEEEEEENS5_IJNSA_ILi256EEENSA_ILi64EEENSA_ILi128EEEEEEaNS5_IJlSC_lEEEaSJ_NS4_8TiledMMAINS4_8MMA_AtomIJNS4_21SM100_MMA_S8_2x1SM_SSIaaiLi256ELi64ELNS4_4UMMA5MajorE0ELSO_0ELNSN_8SaturateE0EEEEEENS4_6LayoutINS5_IJSC_SC_SC_EEENS5_IJNSA_ILi0EEESU_SU_EEEEENS5_IJNS4_10UnderscoreESX_SX_EEEEENS4_28SM100_TMA_2SM_LOAD_MULTICASTENS4_14ComposedLayoutINS4_7SwizzleILi3ELi4ELi3EEENS4_18smem_ptr_flag_bitsILi8EEENSS_INS5_IJNSA_ILi8EEESH_EEENS5_IJSH_SC_EEEEEEEvNS4_8identityENS4_18SM100_TMA_2SM_LOADES1A_vS1B_EENS_8epilogue10collective18CollectiveEpilogueINS1E_23Sm100TmaWarpSpecializedILi1ELi1ELi64ELb0ELb0EEEJNS5_IJSH_SG_SH_EEENS5_IJNSS_ISH_SC_EENSS_ISG_SC_EEEEEaSJ_aSJ_NS1E_6fusion15FusionCallbacksIS1I_NS1N_17LinearCombinationIaiaiLNS_15FloatRoundStyleE2EEES1J_S1M_JEEENS4_5SM1004TMEM4LOAD26SM100_TMEM_LOAD_32dp32b64xENS4_13SM90_TMA_LOADENS11_INS12_ILi2ELi4ELi3EEES15_NSS_INS5_IJS16_SG_EEENS5_IJSG_SC_EEEEEEENS4_39AutoVectorizingCopyWithAssumedAlignmentILi128EEENS4_14SM90_TMA_STOREES22_S24_S24_EEEvvEEEEvNT_6ParamsE --------------------------
	.section	.nv.constant0._ZN7cutlass13device_kernelINS_4gemm6kernel13GemmUniversalIN4cute5tupleIJiiiiEEENS1_10collective13CollectiveMmaINS1_35MainloopSm100TmaUmmaWarpSpecializedILi10ELi2ELi4ENS5_IJNS4_1CILi2EEESB_NSA_ILi1EEEEEEEENS5_IJNSA_ILi256EEENSA_ILi64EEENSA_ILi128EEEEEEaNS5_IJlSC_lEEEaSJ_NS4_8TiledMMAINS4_8MMA_AtomIJNS4_21SM100_MMA_S8_2x1SM_SSIaaiLi256ELi64ELNS4_4UMMA5MajorE0ELSO_0ELNSN_8SaturateE0EEEEEENS4_6LayoutINS5_IJSC_SC_SC_EEENS5_IJNSA_ILi0EEESU_SU_EEEEENS5_IJNS4_10UnderscoreESX_SX_EEEEENS4_28SM100_TMA_2SM_LOAD_MULTICASTENS4_14ComposedLayoutINS4_7SwizzleILi3ELi4ELi3EEENS4_18smem_ptr_flag_bitsILi8EEENSS_INS5_IJNSA_ILi8EEESH_EEENS5_IJSH_SC_EEEEEEEvNS4_8identityENS4_18SM100_TMA_2SM_LOADES1A_vS1B_EENS_8epilogue10collective18CollectiveEpilogueINS1E_23Sm100TmaWarpSpecializedILi1ELi1ELi64ELb0ELb0EEEJNS5_IJSH_SG_SH_EEENS5_IJNSS_ISH_SC_EENSS_ISG_SC_EEEEEaSJ_aSJ_NS1E_6fusion15FusionCallbacksIS1I_NS1N_17LinearCombinationIaiaiLNS_15FloatRoundStyleE2EEES1J_S1M_JEEENS4_5SM1004TMEM4LOAD26SM100_TMEM_LOAD_32dp32b64xENS4_13SM90_TMA_LOADENS11_INS12_ILi2ELi4ELi3EEES15_NSS_INS5_IJS16_SG_EEENS5_IJSG_SC_EEEEEEENS4_39AutoVectorizingCopyWithAssumedAlignmentILi128EEENS4_14SM90_TMA_STOREES22_S24_S24_EEEvvEEEEvNT_6ParamsE,"a",@progbits
	.sectionflags	@""
	.align	4
.nv.constant0._ZN7cutlass13device_kernelINS_4gemm6kernel13GemmUniversalIN4cute5tupleIJiiiiEEENS1_10collective13CollectiveMmaINS1_35MainloopSm100TmaUmmaWarpSpecializedILi10ELi2ELi4ENS5_IJNS4_1CILi2EEESB_NSA_ILi1EEEEEEEENS5_IJNSA_ILi256EEENSA_ILi64EEENSA_ILi128EEEEEEaNS5_IJlSC_lEEEaSJ_NS4_8TiledMMAINS4_8MMA_AtomIJNS4_21SM100_MMA_S8_2x1SM_SSIaaiLi256ELi64ELNS4_4UMMA5MajorE0ELSO_0ELNSN_8SaturateE0EEEEEENS4_6LayoutINS5_IJSC_SC_SC_EEENS5_IJNSA_ILi0EEESU_SU_EEEEENS5_IJNS4_10UnderscoreESX_SX_EEEEENS4_28SM100_TMA_2SM_LOAD_MULTICASTENS4_14ComposedLayoutINS4_7SwizzleILi3ELi4ELi3EEENS4_18smem_ptr_flag_bitsILi8EEENSS_INS5_IJNSA_ILi8EEESH_EEENS5_IJSH_SC_EEEEEEEvNS4_8identityENS4_18SM100_TMA_2SM_LOADES1A_vS1B_EENS_8epilogue10collective18CollectiveEpilogueINS1E_23Sm100TmaWarpSpecializedILi1ELi1ELi64ELb0ELb0EEEJNS5_IJSH_SG_SH_EEENS5_IJNSS_ISH_SC_EENSS_ISG_SC_EEEEEaSJ_aSJ_NS1E_6fusion15FusionCallbacksIS1I_NS1N_17LinearCombinationIaiaiLNS_15FloatRoundStyleE2EEES1J_S1M_JEEENS4_5SM1004TMEM4LOAD26SM100_TMEM_LOAD_32dp32b64xENS4_13SM90_TMA_LOADENS11_INS12_ILi2ELi4ELi3EEES15_NSS_INS5_IJS16_SG_EEENS5_IJSG_SC_EEEEEEENS4_39AutoVectorizingCopyWithAssumedAlignmentILi128EEENS4_14SM90_TMA_STOREES22_S24_S24_EEEvvEEEEvNT_6ParamsE:
	.zero		2944


//--------------------- SYMBOLS --------------------------

	.type		.nv.reservedSmem.offset0,@object
	.size		.nv.reservedSmem.offset0,0x4
	.type		.nv.reservedSmem.cap,@object
	.size		.nv.reservedSmem.cap,0x4
	.type		__assertfail,@function
